def attn_fwd(
    Q,
    K,
    V,
    Out,
    Lse,
    sm_scale,
    stride_qz,
    stride_qh,
    stride_qm,
    stride_qk,
    stride_kz,
    stride_kh,
    stride_kn,
    stride_kk,
    stride_vz,
    stride_vh,
    stride_vn,
    stride_vk,
    stride_oz,
    stride_oh,
    stride_om,
    stride_ok,
    seqlen_q,
    seqlen_k,
    BLOCK_M: tl.constexpr,
    BLOCK_N: tl.constexpr,
    HEAD_DIM: tl.constexpr,
    CAUSAL: tl.constexpr,
):
    start_m = tl.program_id(0)
    off_hz = tl.program_id(1)
    q_off = off_hz * stride_qh
    k_off = off_hz * stride_kh
    v_off = off_hz * stride_vh
    offs_m = start_m * BLOCK_M + tl.arange(0, BLOCK_M)
    offs_d = tl.arange(0, HEAD_DIM)
    offs_n = tl.arange(0, BLOCK_N)
    q_ptrs = Q + q_off + offs_m[:, None] * stride_qm + offs_d[None, :] * stride_qk
    k_ptrs = K + k_off + offs_d[:, None] * stride_kk + offs_n[None, :] * stride_kn
    v_ptrs = V + v_off + offs_n[:, None] * stride_vn + offs_d[None, :] * stride_vk
    m_i = tl.full([BLOCK_M], float("-inf"), dtype=tl.float32)
    l_i = tl.zeros([BLOCK_M], dtype=tl.float32) + 1.0
    acc = tl.zeros([BLOCK_M, HEAD_DIM], dtype=tl.float32)
    q = tl.load(q_ptrs)
    acc, l_i, m_i = _attn_fwd_inner(
        acc,
        l_i,
        m_i,
        q,
        k_ptrs,
        v_ptrs,
        sm_scale,
        stride_kn,
        stride_vn,
        start_m,
        seqlen_k,
        BLOCK_M,
        BLOCK_N,
        HEAD_DIM,
        CAUSAL,
    )
    acc = acc / l_i[:, None]
    lse = m_i + tl.math.log2(l_i) / 1.4426950408889634
    o_ptrs = (
        Out
        + off_hz * stride_oh
        + offs_m[:, None] * stride_om
        + offs_d[None, :] * stride_ok
    )
    tl.store(o_ptrs, acc.to(Out.dtype.element_ty))
    tl.store(Lse + off_hz * seqlen_q + offs_m, lse)

# config = {"BLOCK_M": 128, "BLOCK_N": 32, "HEAD_DIM": 64, "arch": "sm_90", "causal": true, "dtype": "fp8e4m3", "num_stages": 2, "num_warps": 4}
# arch = sm_90


// ===== COMPILED SASS (sm_90a) =====

	.target	sm_90a

	.elftype	@"ET_EXEC"


//--------------------- .note.nv.tkinfo           --------------------------
	.section	.note.nv.tkinfo,"",@"SHT_NOTE"
	.sectionflags	@"SHF_NOTE_NV_TKINFO"
	.tkinfo
        /*0018*/ 	.word	0x00000002
        /*0030*/ 	.string	""
        /*0030*/ 	.string	"ptxas"
        /*0030*/ 	.string	"Cuda compilation tools, release 13.0, V13.0.88"
        /*0030*/ 	.string	"Build cuda_13.0.r13.0/compiler.36424714_0"
        /*0030*/ 	.string	"-v  -suppress-debug-info  -lineinfo  -arch sm_90a "



//--------------------- .note.nv.cuinfo           --------------------------
	.section	.note.nv.cuinfo,"",@"SHT_NOTE"
	.sectionflags	@"SHF_NOTE_NV_CUINFO"
        /*0018*/ 	.short	0x0002
        /*001a*/ 	.short	0x005a
        /*001c*/ 	.short	0x0082
	.zero		2


//--------------------- .nv.info                  --------------------------
	.section	.nv.info,"",@"SHT_CUDA_INFO"
	.align	4


	//----- nvinfo : EIATTR_REGCOUNT
	.align		4
        /*0000*/ 	.byte	0x04, 0x2f
        /*0002*/ 	.short	(.L_2 - .L_1)
	.align		4
.L_1:
        /*0004*/ 	.word	index@(attn_fwd)
        /*0008*/ 	.word	0x000000fe


	//----- nvinfo : EIATTR_FRAME_SIZE
	.align		4
.L_2:
        /*000c*/ 	.byte	0x04, 0x11
        /*000e*/ 	.short	(.L_4 - .L_3)
	.align		4
.L_3:
        /*0010*/ 	.word	index@(attn_fwd)
        /*0014*/ 	.word	0x00000000


	//----- nvinfo : EIATTR_MIN_STACK_SIZE
	.align		4
.L_4:
        /*0018*/ 	.byte	0x04, 0x12
        /*001a*/ 	.short	(.L_6 - .L_5)
	.align		4
.L_5:
        /*001c*/ 	.word	index@(attn_fwd)
        /*0020*/ 	.word	0x00000000
.L_6:


//--------------------- .nv.compat                --------------------------
	.section	.nv.compat,"",@"SHT_CUDA_COMPAT_INFO"
	.align	4
        /*0000*/ 	.byte	0x02, 0x09, 0x01, 0x00, 0x02, 0x02, 0x04, 0x00, 0x02, 0x05, 0x05, 0x00, 0x03, 0x07, 0x01, 0x01
        /*0010*/ 	.byte	0x02, 0x03, 0x00, 0x00, 0x02, 0x06, 0x01, 0x00, 0x04, 0x0b, 0x08, 0x00, 0x00, 0x00, 0x00, 0x00
        /*0020*/ 	.byte	0x00, 0x00, 0x00, 0x00


//--------------------- .nv.info.attn_fwd         --------------------------
	.section	.nv.info.attn_fwd,"",@"SHT_CUDA_INFO"
	.sectionflags	@""
	.align	4


	//----- nvinfo : EIATTR_CUDA_API_VERSION
	.align		4
        /*0000*/ 	.byte	0x04, 0x37
        /*0002*/ 	.short	(.L_8 - .L_7)
.L_7:
        /*0004*/ 	.word	0x00000082


	//----- nvinfo : EIATTR_KPARAM_INFO
	.align		4
.L_8:
        /*0008*/ 	.byte	0x04, 0x17
        /*000a*/ 	.short	(.L_10 - .L_9)
.L_9:
        /*000c*/ 	.word	0x00000000
        /*0010*/ 	.short	0x0019
        /*0012*/ 	.short	0x0080
        /*0014*/ 	.byte	0x00, 0xf4, 0x21, 0x00


	//----- nvinfo : EIATTR_KPARAM_INFO
	.align		4
.L_10:
        /*0018*/ 	.byte	0x04, 0x17
        /*001a*/ 	.short	(.L_12 - .L_11)
.L_11:
        /*001c*/ 	.word	0x00000000
        /*0020*/ 	.short	0x0018
        /*0022*/ 	.short	0x0078
        /*0024*/ 	.byte	0x00, 0xf4, 0x21, 0x00


	//----- nvinfo : EIATTR_KPARAM_INFO
	.align		4
.L_12:
        /*0028*/ 	.byte	0x04, 0x17
        /*002a*/ 	.short	(.L_14 - .L_13)
.L_13:
        /*002c*/ 	.word	0x00000000
        /*0030*/ 	.short	0x0017
        /*0032*/ 	.short	0x0070
        /*0034*/ 	.byte	0x00, 0xf0, 0x11, 0x00


	//----- nvinfo : EIATTR_KPARAM_INFO
	.align		4
.L_14:
        /*0038*/ 	.byte	0x04, 0x17
        /*003a*/ 	.short	(.L_16 - .L_15)
.L_15:
        /*003c*/ 	.word	0x00000000
        /*0040*/ 	.short	0x0016
        /*0042*/ 	.short	0x006c
        /*0044*/ 	.byte	0x00, 0xf0, 0x11, 0x00


	//----- nvinfo : EIATTR_KPARAM_INFO
	.align		4
.L_16:
        /*0048*/ 	.byte	0x04, 0x17
        /*004a*/ 	.short	(.L_18 - .L_17)
.L_17:
        /*004c*/ 	.word	0x00000000
        /*0050*/ 	.short	0x0015
        /*0052*/ 	.short	0x0068
        /*0054*/ 	.byte	0x00, 0xf0, 0x11, 0x00


	//----- nvinfo : EIATTR_KPARAM_INFO
	.align		4
.L_18:
        /*0058*/ 	.byte	0x04, 0x17
        /*005a*/ 	.short	(.L_20 - .L_19)
.L_19:
        /*005c*/ 	.word	0x00000000
        /*0060*/ 	.short	0x0014
        /*0062*/ 	.short	0x0064
        /*0064*/ 	.byte	0x00, 0xf0, 0x11, 0x00


	//----- nvinfo : EIATTR_KPARAM_INFO
	.align		4
.L_20:
        /*0068*/ 	.byte	0x04, 0x17
        /*006a*/ 	.short	(.L_22 - .L_21)
.L_21:
        /*006c*/ 	.word	0x00000000
        /*0070*/ 	.short	0x0013
        /*0072*/ 	.short	0x0060
        /*0074*/ 	.byte	0x00, 0xf0, 0x11, 0x00


	//----- nvinfo : EIATTR_KPARAM_INFO
	.align		4
.L_22:
        /*0078*/ 	.byte	0x04, 0x17
        /*007a*/ 	.short	(.L_24 - .L_23)
.L_23:
        /*007c*/ 	.word	0x00000000
        /*0080*/ 	.short	0x0012
        /*0082*/ 	.short	0x005c
        /*0084*/ 	.byte	0x00, 0xf0, 0x11, 0x00


	//----- nvinfo : EIATTR_KPARAM_INFO
	.align		4
.L_24:
        /*0088*/ 	.byte	0x04, 0x17
        /*008a*/ 	.short	(.L_26 - .L_25)
.L_25:
        /*008c*/ 	.word	0x00000000
        /*0090*/ 	.short	0x0011
        /*0092*/ 	.short	0x0058
        /*0094*/ 	.byte	0x00, 0xf0, 0x11, 0x00


	//----- nvinfo : EIATTR_KPARAM_INFO
	.align		4
.L_26:
        /*0098*/ 	.byte	0x04, 0x17
        /*009a*/ 	.short	(.L_28 - .L_27)
.L_27:
        /*009c*/ 	.word	0x00000000
        /*00a0*/ 	.short	0x0010
        /*00a2*/ 	.short	0x0054
        /*00a4*/ 	.byte	0x00, 0xf0, 0x11, 0x00


	//----- nvinfo : EIATTR_KPARAM_INFO
	.align		4
.L_28:
        /*00a8*/ 	.byte	0x04, 0x17
        /*00aa*/ 	.short	(.L_30 - .L_29)
.L_29:
        /*00ac*/ 	.word	0x00000000
        /*00b0*/ 	.short	0x000f
        /*00b2*/ 	.short	0x0050
        /*00b4*/ 	.byte	0x00, 0xf0, 0x11, 0x00


	//----- nvinfo : EIATTR_KPARAM_INFO
	.align		4
.L_30:
        /*00b8*/ 	.byte	0x04, 0x17
        /*00ba*/ 	.short	(.L_32 - .L_31)
.L_31:
        /*00bc*/ 	.word	0x00000000
        /*00c0*/ 	.short	0x000e
        /*00c2*/ 	.short	0x004c
        /*00c4*/ 	.byte	0x00, 0xf0, 0x11, 0x00


	//----- nvinfo : EIATTR_KPARAM_INFO
	.align		4
.L_32:
        /*00c8*/ 	.byte	0x04, 0x17
        /*00ca*/ 	.short	(.L_34 - .L_33)
.L_33:
        /*00cc*/ 	.word	0x00000000
        /*00d0*/ 	.short	0x000d
        /*00d2*/ 	.short	0x0048
        /*00d4*/ 	.byte	0x00, 0xf0, 0x11, 0x00


	//----- nvinfo : EIATTR_KPARAM_INFO
	.align		4
.L_34:
        /*00d8*/ 	.byte	0x04, 0x17
        /*00da*/ 	.short	(.L_36 - .L_35)
.L_35:
        /*00dc*/ 	.word	0x00000000
        /*00e0*/ 	.short	0x000c
        /*00e2*/ 	.short	0x0044
        /*00e4*/ 	.byte	0x00, 0xf0, 0x11, 0x00


	//----- nvinfo : EIATTR_KPARAM_INFO
	.align		4
.L_36:
        /*00e8*/ 	.byte	0x04, 0x17
        /*00ea*/ 	.short	(.L_38 - .L_37)
.L_37:
        /*00ec*/ 	.word	0x00000000
        /*00f0*/ 	.short	0x000b
        /*00f2*/ 	.short	0x0040
        /*00f4*/ 	.byte	0x00, 0xf0, 0x11, 0x00


	//----- nvinfo : EIATTR_KPARAM_INFO
	.align		4
.L_38:
        /*00f8*/ 	.byte	0x04, 0x17
        /*00fa*/ 	.short	(.L_40 - .L_39)
.L_39:
        /*00fc*/ 	.word	0x00000000
        /*0100*/ 	.short	0x000a
        /*0102*/ 	.short	0x003c
        /*0104*/ 	.byte	0x00, 0xf0, 0x11, 0x00


	//----- nvinfo : EIATTR_KPARAM_INFO
	.align		4
.L_40:
        /*0108*/ 	.byte	0x04, 0x17
        /*010a*/ 	.short	(.L_42 - .L_41)
.L_41:
        /*010c*/ 	.word	0x00000000
        /*0110*/ 	.short	0x0009
        /*0112*/ 	.short	0x0038
        /*0114*/ 	.byte	0x00, 0xf0, 0x11, 0x00


	//----- nvinfo : EIATTR_KPARAM_INFO
	.align		4
.L_42:
        /*0118*/ 	.byte	0x04, 0x17
        /*011a*/ 	.short	(.L_44 - .L_43)
.L_43:
        /*011c*/ 	.word	0x00000000
        /*0120*/ 	.short	0x0008
        /*0122*/ 	.short	0x0034
        /*0124*/ 	.byte	0x00, 0xf0, 0x11, 0x00


	//----- nvinfo : EIATTR_KPARAM_INFO
	.align		4
.L_44:
        /*0128*/ 	.byte	0x04, 0x17
        /*012a*/ 	.short	(.L_46 - .L_45)
.L_45:
        /*012c*/ 	.word	0x00000000
        /*0130*/ 	.short	0x0007
        /*0132*/ 	.short	0x0030
        /*0134*/ 	.byte	0x00, 0xf0, 0x11, 0x00


	//----- nvinfo : EIATTR_KPARAM_INFO
	.align		4
.L_46:
        /*0138*/ 	.byte	0x04, 0x17
        /*013a*/ 	.short	(.L_48 - .L_47)
.L_47:
        /*013c*/ 	.word	0x00000000
        /*0140*/ 	.short	0x0006
        /*0142*/ 	.short	0x002c
        /*0144*/ 	.byte	0x00, 0xf0, 0x11, 0x00


	//----- nvinfo : EIATTR_KPARAM_INFO
	.align		4
.L_48:
        /*0148*/ 	.byte	0x04, 0x17
        /*014a*/ 	.short	(.L_50 - .L_49)
.L_49:
        /*014c*/ 	.word	0x00000000
        /*0150*/ 	.short	0x0005
        /*0152*/ 	.short	0x0028
        /*0154*/ 	.byte	0x00, 0xf0, 0x11, 0x00


	//----- nvinfo : EIATTR_KPARAM_INFO
	.align		4
.L_50:
        /*0158*/ 	.byte	0x04, 0x17
        /*015a*/ 	.short	(.L_52 - .L_51)
.L_51:
        /*015c*/ 	.word	0x00000000
        /*0160*/ 	.short	0x0004
        /*0162*/ 	.short	0x0020
        /*0164*/ 	.byte	0x00, 0xf4, 0x21, 0x00


	//----- nvinfo : EIATTR_KPARAM_INFO
	.align		4
.L_52:
        /*0168*/ 	.byte	0x04, 0x17
        /*016a*/ 	.short	(.L_54 - .L_53)
.L_53:
        /*016c*/ 	.word	0x00000000
        /*0170*/ 	.short	0x0003
        /*0172*/ 	.short	0x0018
        /*0174*/ 	.byte	0x00, 0xf4, 0x21, 0x00


	//----- nvinfo : EIATTR_KPARAM_INFO
	.align		4
.L_54:
        /*0178*/ 	.byte	0x04, 0x17
        /*017a*/ 	.short	(.L_56 - .L_55)
.L_55:
        /*017c*/ 	.word	0x00000000
        /*0180*/ 	.short	0x0002
        /*0182*/ 	.short	0x0010
        /*0184*/ 	.byte	0x00, 0xf4, 0x21, 0x00


	//----- nvinfo : EIATTR_KPARAM_INFO
	.align		4
.L_56:
        /*0188*/ 	.byte	0x04, 0x17
        /*018a*/ 	.short	(.L_58 - .L_57)
.L_57:
        /*018c*/ 	.word	0x00000000
        /*0190*/ 	.short	0x0001
        /*0192*/ 	.short	0x0008
        /*0194*/ 	.byte	0x00, 0xf4, 0x21, 0x00


	//----- nvinfo : EIATTR_KPARAM_INFO
	.align		4
.L_58:
        /*0198*/ 	.byte	0x04, 0x17
        /*019a*/ 	.short	(.L_60 - .L_59)
.L_59:
        /*019c*/ 	.word	0x00000000
        /*01a0*/ 	.short	0x0000
        /*01a2*/ 	.short	0x0000
        /*01a4*/ 	.byte	0x00, 0xf4, 0x21, 0x00


	//----- nvinfo : EIATTR_SPARSE_MMA_MASK
	.align		4
.L_60:
        /*01a8*/ 	.byte	0x03, 0x50
        /*01aa*/ 	.short	0x0000


	//----- nvinfo : EIATTR_MAXREG_COUNT
	.align		4
        /*01ac*/ 	.byte	0x03, 0x1b
        /*01ae*/ 	.short	0x00ff


	//----- nvinfo : EIATTR_NUM_BARRIERS
	.align		4
        /*01b0*/ 	.byte	0x02, 0x4c
        /*01b2*/ 	.byte	0x01
	.zero		1


	//----- nvinfo : EIATTR_MERCURY_ISA_VERSION
	.align		4
        /*01b4*/ 	.byte	0x03, 0x5f
        /*01b6*/ 	.short	0x0101


	//----- nvinfo : EIATTR_COOP_GROUP_MASK_REGIDS
	.align		4
        /*01b8*/ 	.byte	0x04, 0x29
        /*01ba*/ 	.short	(.L_62 - .L_61)


	//   ....[0]....
.L_61:
        /*01bc*/ 	.word	0xffffffff


	//   ....[1]....
        /*01c0*/ 	.word	0xffffffff


	//   ....[2]....
        /*01c4*/ 	.word	0xffffffff


	//   ....[3]....
        /*01c8*/ 	.word	0xffffffff


	//   ....[4]....
        /*01cc*/ 	.word	0xffffffff


	//   ....[5]....
        /*01d0*/ 	.word	0xffffffff


	//   ....[6]....
        /*01d4*/ 	.word	0xffffffff


	//   ....[7]....
        /*01d8*/ 	.word	0xffffffff


	//   ....[8]....
        /*01dc*/ 	.word	0xffffffff


	//   ....[9]....
        /*01e0*/ 	.word	0xffffffff


	//   ....[10]....
        /*01e4*/ 	.word	0xffffffff


	//   ....[11]....
        /*01e8*/ 	.word	0xffffffff


	//   ....[12]....
        /*01ec*/ 	.word	0xffffffff


	//   ....[13]....
        /*01f0*/ 	.word	0xffffffff


	//   ....[14]....
        /*01f4*/ 	.word	0xffffffff


	//   ....[15]....
        /*01f8*/ 	.word	0xffffffff


	//   ....[16]....
        /*01fc*/ 	.word	0xffffffff


	//   ....[17]....
        /*0200*/ 	.word	0xffffffff


	//   ....[18]....
        /*0204*/ 	.word	0xffffffff


	//   ....[19]....
        /*0208*/ 	.word	0xffffffff


	//   ....[20]....
        /*020c*/ 	.word	0xffffffff


	//   ....[21]....
        /*0210*/ 	.word	0xffffffff


	//   ....[22]....
        /*0214*/ 	.word	0xffffffff


	//   ....[23]....
        /*0218*/ 	.word	0xffffffff


	//----- nvinfo : EIATTR_COOP_GROUP_INSTR_OFFSETS
	.align		4
.L_62:
        /*021c*/ 	.byte	0x04, 0x28
        /*021e*/ 	.short	(.L_64 - .L_63)


	//   ....[0]....
.L_63:
        /*0220*/ 	.word	0x00003040


	//   ....[1]....
        /*0224*/ 	.word	0x00003290


	//   ....[2]....
        /*0228*/ 	.word	0x000033e0


	//   ....[3]....
        /*022c*/ 	.word	0x00003550


	//   ....[4]....
        /*0230*/ 	.word	0x00003610


	//   ....[5]....
        /*0234*/ 	.word	0x00003860


	//   ....[6]....
        /*0238*/ 	.word	0x00003880


	//   ....[7]....
        /*023c*/ 	.word	0x000039a0


	//   ....[8]....
        /*0240*/ 	.word	0x00004260


	//   ....[9]....
        /*0244*/ 	.word	0x00004270


	//   ....[10]....
        /*0248*/ 	.word	0x00004290


	//   ....[11]....
        /*024c*/ 	.word	0x000042a0


	//   ....[12]....
        /*0250*/ 	.word	0x000042b0


	//   ....[13]....
        /*0254*/ 	.word	0x000042c0


	//   ....[14]....
        /*0258*/ 	.word	0x000042d0


	//   ....[15]....
        /*025c*/ 	.word	0x000042e0


	//   ....[16]....
        /*0260*/ 	.word	0x000048f0


	//   ....[17]....
        /*0264*/ 	.word	0x00004900


	//   ....[18]....
        /*0268*/ 	.word	0x00004910


	//   ....[19]....
        /*026c*/ 	.word	0x00004920


	//   ....[20]....
        /*0270*/ 	.word	0x00004980


	//   ....[21]....
        /*0274*/ 	.word	0x000049a0


	//   ....[22]....
        /*0278*/ 	.word	0x000049b0


	//   ....[23]....
        /*027c*/ 	.word	0x000049c0


	//----- nvinfo : EIATTR_EXIT_INSTR_OFFSETS
	.align		4
.L_64:
        /*0280*/ 	.byte	0x04, 0x1c
        /*0282*/ 	.short	(.L_66 - .L_65)


	//   ....[0]....
.L_65:
        /*0284*/ 	.word	0x00007d10


	//----- nvinfo : EIATTR_REQNTID
	.align		4
.L_66:
        /*0288*/ 	.byte	0x04, 0x10
        /*028a*/ 	.short	(.L_68 - .L_67)
.L_67:
        /*028c*/ 	.word	0x00000080
        /*0290*/ 	.word	0x00000001
        /*0294*/ 	.word	0x00000001


	//----- nvinfo : EIATTR_CBANK_PARAM_SIZE
	.align		4
.L_68:
        /*0298*/ 	.byte	0x03, 0x19
        /*029a*/ 	.short	0x0088


	//----- nvinfo : EIATTR_PARAM_CBANK
	.align		4
        /*029c*/ 	.byte	0x04, 0x0a
        /*029e*/ 	.short	(.L_70 - .L_69)
	.align		4
.L_69:
        /*02a0*/ 	.word	index@(.nv.constant0.attn_fwd)
        /*02a4*/ 	.short	0x0210
        /*02a6*/ 	.short	0x0088


	//----- nvinfo : EIATTR_SW_WAR
	.align		4
.L_70:
        /*02a8*/ 	.byte	0x04, 0x36
        /*02aa*/ 	.short	(.L_72 - .L_71)
.L_71:
        /*02ac*/ 	.word	0x00000008
.L_72:


//--------------------- .nv.callgraph             --------------------------
	.section	.nv.callgraph,"",@"SHT_CUDA_CALLGRAPH"
	.align	4
	.sectionentsize	8
	.align		4
        /*0000*/ 	.word	0x00000000
	.align		4
        /*0004*/ 	.word	0xffffffff
	.align		4
        /*0008*/ 	.word	0x00000000
	.align		4
        /*000c*/ 	.word	0xfffffffe
	.align		4
        /*0010*/ 	.word	0x00000000
	.align		4
        /*0014*/ 	.word	0xfffffffd
	.align		4
        /*0018*/ 	.word	0x00000000
	.align		4
        /*001c*/ 	.word	0xfffffffc


//--------------------- .nv.constant4             --------------------------
	.section	.nv.constant4,"a",@progbits
	.align	8
	.align		8
.nv.constant4:
        /*0000*/ 	.dword	_$_str


//--------------------- .text.attn_fwd            --------------------------
	.section	.text.attn_fwd,"ax",@progbits
	.align	128
        .global         attn_fwd
        .type           attn_fwd,@function
        .size           attn_fwd,(.L_x_3 - attn_fwd)
        .other          attn_fwd,@"STO_CUDA_ENTRY STV_DEFAULT"
attn_fwd:
.text.attn_fwd:
[----:B------:R-:W-:Y:S01]  /*0000*/  LDC R1, c[0x0][0x28] ;  /* 0x00000a00ff017b82 */ /* 0x000fe20000000800 */
[----:B------:R-:W0:Y:S07]  /*0010*/  S2R R7, SR_CTAID.X ;  /* 0x0000000000077919 */ /* 0x000e2e0000002500 */
[----:B------:R-:W1:Y:S01]  /*0020*/  S2UR UR18, SR_CTAID.Y ;  /* 0x00000000001279c3 */ /* 0x000e620000002600 */
[----:B------:R-:W-:Y:S01]  /*0030*/  ULDC.64 UR4, c[0x0][0x240] ;  /* 0x0000900000047ab9 */ /* 0x000fe20000000a00 */
[----:B------:R-:W-:Y:S01]  /*0040*/  ULDC.64 UR20, c[0x0][0x208] ;  /* 0x0000820000147ab9 */ /* 0x000fe20000000a00 */
[----:B------:R-:W2:Y:S05]  /*0050*/  S2R R8, SR_TID.X ;  /* 0x0000000000087919 */ /* 0x000eaa0000002100 */
[----:B------:R-:W3:Y:S08]  /*0060*/  LDC R135, c[0x0][0x248] ;  /* 0x00009200ff877b82 */ /* 0x000ef00000000800 */
[----:B------:R-:W4:Y:S01]  /*0070*/  LDC.64 R4, c[0x0][0x210] ;  /* 0x00008400ff047b82 */ /* 0x000f220000000a00 */
[----:B-1----:R-:W-:Y:S01]  /*0080*/  UIMAD UR4, UR18, UR4, URZ ;  /* 0x00000004120472a4 */ /* 0x002fe2000f8e023f */
[----:B0-----:R-:W-:-:S02]  /*0090*/  IMAD.SHL.U32 R7, R7, 0x80, RZ ;  /* 0x0000008007077824 */ /* 0x001fc400078e00ff */
[C---:B---3--:R-:W-:Y:S02]  /*00a0*/  IMAD.SHL.U32 R11, R135.reuse, 0x4, RZ ;  /* 0x00000004870b7824 */ /* 0x048fe400078e00ff */
[----:B------:R-:W-:Y:S01]  /*00b0*/  IMAD R13, R135, 0x5, RZ ;  /* 0x00000005870d7824 */ /* 0x000fe200078e02ff */
[----:B--2---:R-:W-:-:S05]  /*00c0*/  LOP3.LUT R2, R7, 0x7f, R8, 0xf8, !PT ;  /* 0x0000007f07027812 */ /* 0x004fca00078ef808 */
[----:B------:R-:W-:Y:S01]  /*00d0*/  IMAD R3, R2, UR5, RZ ;  /* 0x0000000502037c24 */ /* 0x000fe2000f8e02ff */
[----:B------:R-:W-:Y:S01]  /*00e0*/  USHF.R.S32.HI UR5, URZ, 0x1f, UR4 ;  /* 0x0000001f3f057899 */ /* 0x000fe20008011404 */
[C---:B------:R-:W-:Y:S02]  /*00f0*/  IMAD R15, R135.reuse, 0x6, RZ ;  /* 0x00000006870f7824 */ /* 0x040fe400078e02ff */
[----:B------:R-:W-:Y:S01]  /*0100*/  IMAD R17, R135, 0x7, RZ ;  /* 0x0000000787117824 */ /* 0x000fe200078e02ff */
[----:B----4-:R-:W-:Y:S01]  /*0110*/  IADD3 R4, P0, P1, R3, UR4, R4 ;  /* 0x0000000403047c10 */ /* 0x010fe2000f91e004 */
[C---:B------:R-:W-:Y:S01]  /*0120*/  IMAD.SHL.U32 R19, R135.reuse, 0x8, RZ ;  /* 0x0000000887137824 */ /* 0x040fe200078e00ff */
[----:B------:R-:W-:Y:S01]  /*0130*/  SHF.R.S32.HI R0, RZ, 0x1f, R3 ;  /* 0x0000001fff007819 */ /* 0x000fe20000011403 */
[C---:B------:R-:W-:Y:S02]  /*0140*/  IMAD R21, R135.reuse, 0x9, RZ ;  /* 0x0000000987157824 */ /* 0x040fe400078e02ff */
[C---:B------:R-:W-:Y:S01]  /*0150*/  IMAD R23, R135.reuse, 0xa, RZ ;  /* 0x0000000a87177824 */ /* 0x040fe200078e02ff */
[----:B------:R-:W-:Y:S01]  /*0160*/  IADD3.X R5, R0, UR5, R5, P0, P1 ;  /* 0x0000000500057c10 */ /* 0x000fe200087e2405 */
[----:B------:R-:W-:Y:S01]  /*0170*/  IMAD R25, R135, 0xb, RZ ;  /* 0x0000000b87197824 */ /* 0x000fe200078e02ff */
[-C--:B------:R-:W-:Y:S01]  /*0180*/  IADD3 R10, P6, R11, R4.reuse, RZ ;  /* 0x000000040b0a7210 */ /* 0x080fe20007fde0ff */
        /* <DEDUP_REMOVED lines=8> */
[----:B------:R-:W-:Y:S01]  /*0210*/  IMAD.SHL.U32 R35, R135, 0x10, RZ ;  /* 0x0000001087237824 */ /* 0x000fe200078e00ff */
[-C--:B------:R-:W-:Y:S01]  /*0220*/  IADD3 R20, P4, R21, R4.reuse, RZ ;  /* 0x0000000415147210 */ /* 0x080fe20007f9e0ff */
[----:B------:R-:W-:Y:S01]  /*0230*/  IMAD R37, R135, 0x11, RZ ;  /* 0x0000001187257824 */ /* 0x000fe200078e02ff */
[-C--:B------:R-:W-:Y:S01]  /*0240*/  IADD3 R22, P3, R23, R4.reuse, RZ ;  /* 0x0000000417167210 */ /* 0x080fe20007f7e0ff */
[----:B------:R-:W-:Y:S01]  /*0250*/  IMAD R39, R135, 0x12, RZ ;  /* 0x0000001287277824 */ /* 0x000fe200078e02ff */
[-C--:B------:R-:W-:Y:S01]  /*0260*/  LEA.HI.X.SX32 R11, R11, R5.reuse, 0x1, P6 ;  /* 0x000000050b0b7211 */ /* 0x080fe200030f0eff */
[----:B------:R-:W-:Y:S01]  /*0270*/  IMAD R41, R135, 0x13, RZ ;  /* 0x0000001387297824 */ /* 0x000fe200078e02ff */
[-C--:B------:R-:W-:Y:S01]  /*0280*/  LEA.HI.X.SX32 R13, R13, R5.reuse, 0x1, P5 ;  /* 0x000000050d0d7211 */ /* 0x080fe200028f0eff */
[----:B------:R-:W-:Y:S01]  /*0290*/  IMAD R43, R135, 0x14, RZ ;  /* 0x00000014872b7824 */ /* 0x000fe200078e02ff */
        /* <DEDUP_REMOVED lines=22> */
[-C--:B------:R-:W-:Y:S01]  /*0400*/  IADD3 R36, P3, R37, R4.reuse, RZ ;  /* 0x0000000425247210 */ /* 0x080fe20007f7e0ff */
[----:B------:R-:W-:Y:S01]  /*0410*/  IMAD.SHL.U32 R67, R135, 0x20, RZ ;  /* 0x0000002087437824 */ /* 0x000fe200078e00ff */
        /* <DEDUP_REMOVED lines=63> */
[----:B------:R-:W-:Y:S01]  /*0810*/  IMAD.SHL.U32 R3, R135, 0x2, RZ ;  /* 0x0000000287037824 */ /* 0x000fe200078e00ff */
[-C--:B------:R-:W-:Y:S01]  /*0820*/  LEA.HI.X.SX32 R57, R57, R5.reuse, 0x1, P2 ;  /* 0x0000000539397211 */ /* 0x080fe200010f0eff */
[----:B------:R-:W-:Y:S01]  /*0830*/  IMAD R9, R135, 0x3, RZ ;  /* 0x0000000387097824 */ /* 0x000fe200078e02ff */
[----:B------:R-:W-:Y:S01]  /*0840*/  LEA.HI.X.SX32 R59, R59, R5, 0x1, P1 ;  /* 0x000000053b3b7211 */ /* 0x000fe200008f0eff */
[----:B------:R0:W2:Y:S01]  /*0850*/  LDG.E.U8 R0, desc[UR20][R4.64] ;  /* 0x0000001404007981 */ /* 0x0000a2000c1e1100 */
[----:B------:R-:W-:-:S02]  /*0860*/  IADD3 R70, P2, R71, R4, RZ ;  /* 0x0000000447467210 */ /* 0x000fc40007f5e0ff */
[-C--:B------:R-:W-:Y:S01]  /*0870*/  IADD3 R72, P1, R73, R4.reuse, RZ ;  /* 0x0000000449487210 */ /* 0x080fe20007f3e0ff */
[----:B------:R-:W3:Y:S01]  /*0880*/  LDG.E.U8 R10, desc[UR20][R10.64] ;  /* 0x000000140a0a7981 */ /* 0x000ee2000c1e1100 */
[-C--:B------:R-:W-:Y:S02]  /*0890*/  LEA.HI.X.SX32 R61, R61, R5.reuse, 0x1, P0 ;  /* 0x000000053d3d7211 */ /* 0x080fe400000f0eff */
[-C--:B------:R-:W-:Y:S01]  /*08a0*/  LEA.HI.X.SX32 R63, R63, R5.reuse, 0x1, P4 ;  /* 0x000000053f3f7211 */ /* 0x080fe200020f0eff */
[----:B------:R-:W3:Y:S01]  /*08b0*/  LDG.E.U8 R13, desc[UR20][R12.64] ;  /* 0x000000140c0d7981 */ /* 0x000ee2000c1e1100 */
[-C--:B------:R-:W-:Y:S02]  /*08c0*/  IADD3 R74, P0, R75, R4.reuse, RZ ;  /* 0x000000044b4a7210 */ /* 0x080fe40007f1e0ff */
[----:B------:R-:W-:Y:S01]  /*08d0*/  IADD3 R76, P4, R77, R4, RZ ;  /* 0x000000044d4c7210 */ /* 0x000fe20007f9e0ff */
[----:B------:R-:W4:Y:S01]  /*08e0*/  LDG.E.U8 R14, desc[UR20][R14.64] ;  /* 0x000000140e0e7981 */ /* 0x000f22000c1e1100 */
[----:B------:R-:W-:-:S02]  /*08f0*/  LEA.HI.X.SX32 R65, R65, R5, 0x1, P3 ;  /* 0x0000000541417211 */ /* 0x000fc400018f0eff */
[-C--:B------:R-:W-:Y:S01]  /*0900*/  IADD3 R78, P3, R79, R4.reuse, RZ ;  /* 0x000000044f4e7210 */ /* 0x080fe20007f7e0ff */
[----:B------:R-:W4:Y:S01]  /*0910*/  LDG.E.U8 R17, desc[UR20][R16.64] ;  /* 0x0000001410117981 */ /* 0x000f22000c1e1100 */
[-C--:B------:R-:W-:Y:S02]  /*0920*/  LEA.HI.X.SX32 R67, R67, R5.reuse, 0x1, P6 ;  /* 0x0000000543437211 */ /* 0x080fe400030f0eff */
[-C--:B------:R-:W-:Y:S01]  /*0930*/  LEA.HI.X.SX32 R69, R69, R5.reuse, 0x1, P5 ;  /* 0x0000000545457211 */ /* 0x080fe200028f0eff */
[----:B------:R-:W5:Y:S01]  /*0940*/  LDG.E.U8 R18, desc[UR20][R18.64] ;  /* 0x0000001412127981 */ /* 0x000f62000c1e1100 */
[-C--:B------:R-:W-:Y:S02]  /*0950*/  IADD3 R80, P6, R81, R4.reuse, RZ ;  /* 0x0000000451507210 */ /* 0x080fe40007fde0ff */
[----:B------:R-:W-:Y:S01]  /*0960*/  IADD3 R82, P5, R83, R4, RZ ;  /* 0x0000000453527210 */ /* 0x000fe20007fbe0ff */
[----:B------:R-:W5:Y:S01]  /*0970*/  LDG.E.U8 R21, desc[UR20][R20.64] ;  /* 0x0000001414157981 */ /* 0x000f62000c1e1100 */
[----:B------:R-:W-:-:S02]  /*0980*/  LEA.HI.X.SX32 R71, R71, R5, 0x1, P2 ;  /* 0x0000000547477211 */ /* 0x000fc400010f0eff */
[-C--:B------:R-:W-:Y:S01]  /*0990*/  LEA.HI.X.SX32 R73, R73, R5.reuse, 0x1, P1 ;  /* 0x0000000549497211 */ /* 0x080fe200008f0eff */
[----:B------:R-:W2:Y:S01]  /*09a0*/  LDG.E.U8 R22, desc[UR20][R22.64] ;  /* 0x0000001416167981 */ /* 0x000ea2000c1e1100 */
[-C--:B------:R-:W-:Y:S02]  /*09b0*/  IADD3 R84, P2, R85, R4.reuse, RZ ;  /* 0x0000000455547210 */ /* 0x080fe40007f5e0ff */
[-C--:B------:R-:W-:Y:S01]  /*09c0*/  IADD3 R86, P1, R87, R4.reuse, RZ ;  /* 0x0000000457567210 */ /* 0x080fe20007f3e0ff */
[----:B------:R-:W2:Y:S01]  /*09d0*/  LDG.E.U8 R25, desc[UR20][R24.64] ;  /* 0x0000001418197981 */ /* 0x000ea2000c1e1100 */
[-C--:B------:R-:W-:Y:S02]  /*09e0*/  LEA.HI.X.SX32 R75, R75, R5.reuse, 0x1, P0 ;  /* 0x000000054b4b7211 */ /* 0x080fe400000f0eff */
[----:B------:R-:W-:Y:S01]  /*09f0*/  LEA.HI.X.SX32 R77, R77, R5, 0x1, P4 ;  /* 0x000000054d4d7211 */ /* 0x000fe200020f0eff */
[----:B------:R-:W2:Y:S01]  /*0a00*/  LDG.E.U8 R26, desc[UR20][R26.64] ;  /* 0x000000141a1a7981 */ /* 0x000ea2000c1e1100 */
[----:B------:R-:W-:-:S02]  /*0a10*/  IADD3 R88, P0, R89, R4, RZ ;  /* 0x0000000459587210 */ /* 0x000fc40007f1e0ff */
[-C--:B------:R-:W-:Y:S01]  /*0a20*/  IADD3 R90, P4, R91, R4.reuse, RZ ;  /* 0x000000045b5a7210 */ /* 0x080fe20007f9e0ff */
[----:B------:R-:W2:Y:S01]  /*0a30*/  LDG.E.U8 R29, desc[UR20][R28.64] ;  /* 0x000000141c1d7981 */ /* 0x000ea2000c1e1100 */
[-C--:B------:R-:W-:Y:S02]  /*0a40*/  LEA.HI.X.SX32 R79, R79, R5.reuse, 0x1, P3 ;  /* 0x000000054f4f7211 */ /* 0x080fe400018f0eff */
        /* <DEDUP_REMOVED lines=9> */
[-C--:B------:R-:W-:Y:S01]  /*0ae0*/  LEA.HI.X.SX32 R87, R87, R5.reuse, 0x1, P1 ;  /* 0x0000000557577211 */ /* 0x080fe200008f0eff */
[----:B------:R-:W2:Y:S01]  /*0af0*/  LDG.E.U8 R37, desc[UR20][R36.64] ;  /* 0x0000001424257981 */ /* 0x000ea2000c1e1100 */
[-C--:B------:R-:W-:Y:S02]  /*0b00*/  IADD3 R98, P2, R99, R4.reuse, RZ ;  /* 0x0000000463627210 */ /* 0x080fe40007f5e0ff */
[----:B------:R-:W-:Y:S01]  /*0b10*/  IADD3 R100, P1, R101, R4, RZ ;  /* 0x0000000465647210 */ /* 0x000fe20007f3e0ff */
[----:B------:R-:W2:Y:S01]  /*0b20*/  LDG.E.U8 R38, desc[UR20][R38.64] ;  /* 0x0000001426267981 */ /* 0x000ea2000c1e1100 */
[----:B------:R-:W-:-:S02]  /*0b30*/  LEA.HI.X.SX32 R89, R89, R5, 0x1, P0 ;  /* 0x0000000559597211 */ /* 0x000fc400000f0eff */
[-C--:B------:R-:W-:Y:S01]  /*0b40*/  LEA.HI.X.SX32 R91, R91, R5.reuse, 0x1, P4 ;  /* 0x000000055b5b7211 */ /* 0x080fe200020f0eff */
[----:B------:R-:W2:Y:S01]  /*0b50*/  LDG.E.U8 R41, desc[UR20][R40.64] ;  /* 0x0000001428297981 */ /* 0x000ea2000c1e1100 */
[-C--:B------:R-:W-:Y:S02]  /*0b60*/  IADD3 R102, P0, R103, R4.reuse, RZ ;  /* 0x0000000467667210 */ /* 0x080fe40007f1e0ff */
[-C--:B------:R-:W-:Y:S01]  /*0b70*/  IADD3 R104, P4, R105, R4.reuse, RZ ;  /* 0x0000000469687210 */ /* 0x080fe20007f9e0ff */
[----:B------:R-:W2:Y:S01]  /*0b80*/  LDG.E.U8 R42, desc[UR20][R42.64] ;  /* 0x000000142a2a7981 */ /* 0x000ea2000c1e1100 */
[-C--:B------:R-:W-:Y:S02]  /*0b90*/  LEA.HI.X.SX32 R93, R93, R5.reuse, 0x1, P3 ;  /* 0x000000055d5d7211 */ /* 0x080fe400018f0eff */
        /* <DEDUP_REMOVED lines=39> */
[----:B------:R-:W-:Y:S01]  /*0e10*/  IADD3 R132, P4, R9, R4, RZ ;  /* 0x0000000409847210 */ /* 0x000fe20007f9e0ff */
[----:B------:R-:W2:Y:S01]  /*0e20*/  LDG.E.U8 R70, desc[UR20][R70.64] ;  /* 0x0000001446467981 */ /* 0x000ea2000c1e1100 */
[----:B------:R-:W-:Y:S02]  /*0e30*/  LEA.HI.X.SX32 R121, R125, R5, 0x1, P3 ;  /* 0x000000057d797211 */ /* 0x000fe400018f0eff */
[----:B0-----:R-:W-:Y:S01]  /*0e40*/  IADD3 R4, P3, R4, R135, RZ ;  /* 0x0000008704047210 */ /* 0x001fe20007f7e0ff */
[----:B------:R-:W2:Y:S01]  /*0e50*/  LDG.E.U8 R73, desc[UR20][R72.64] ;  /* 0x0000001448497981 */ /* 0x000ea2000c1e1100 */
[-C--:B------:R-:W-:Y:S02]  /*0e60*/  LEA.HI.X.SX32 R123, R127, R5.reuse, 0x1, P6 ;  /* 0x000000057f7b7211 */ /* 0x080fe400030f0eff */
[-C--:B------:R-:W-:Y:S01]  /*0e70*/  LEA.HI.X.SX32 R125, R129, R5.reuse, 0x1, P5 ;  /* 0x00000005817d7211 */ /* 0x080fe200028f0eff */
[----:B------:R-:W2:Y:S01]  /*0e80*/  LDG.E.U8 R74, desc[UR20][R74.64] ;  /* 0x000000144a4a7981 */ /* 0x000ea2000c1e1100 */
[----:B------:R-:W-:-:S02]  /*0e90*/  LEA.HI.X.SX32 R127, R131, R5, 0x1, P2 ;  /* 0x00000005837f7211 */ /* 0x000fc400010f0eff */
[-C--:B------:R-:W-:Y:S01]  /*0ea0*/  LEA.HI.X.SX32 R129, R133, R5.reuse, 0x1, P1 ;  /* 0x0000000585817211 */ /* 0x080fe200008f0eff */
[----:B------:R-:W2:Y:S01]  /*0eb0*/  LDG.E.U8 R77, desc[UR20][R76.64] ;  /* 0x000000144c4d7981 */ /* 0x000ea2000c1e1100 */
[-C--:B------:R-:W-:Y:S02]  /*0ec0*/  LEA.HI.X.SX32 R131, R3, R5.reuse, 0x1, P0 ;  /* 0x0000000503837211 */ /* 0x080fe400000f0eff */
[-C--:B------:R-:W-:Y:S01]  /*0ed0*/  LEA.HI.X.SX32 R133, R9, R5.reuse, 0x1, P4 ;  /* 0x0000000509857211 */ /* 0x080fe200020f0eff */
[----:B------:R-:W2:Y:S01]  /*0ee0*/  LDG.E.U8 R78, desc[UR20][R78.64] ;  /* 0x000000144e4e7981 */ /* 0x000ea2000c1e1100 */
[----:B------:R-:W-:-:S03]  /*0ef0*/  LEA.HI.X.SX32 R5, R135, R5, 0x1, P3 ;  /* 0x0000000587057211 */ /* 0x000fc600018f0eff */
[----:B------:R-:W2:Y:S04]  /*0f00*/  LDG.E.U8 R130, desc[UR20][R130.64] ;  /* 0x0000001482827981 */ /* 0x000ea8000c1e1100 */
        /* <DEDUP_REMOVED lines=26> */
[----:B------:R-:W2:Y:S01]  /*10b0*/  LDG.E.U8 R129, desc[UR20][R128.64] ;  /* 0x0000001480817981 */ /* 0x000ea2000c1e1100 */
[----:B------:R-:W0:Y:S01]  /*10c0*/  S2UR UR16, SR_CgaCtaId ;  /* 0x00000000001079c3 */ /* 0x000e220000008800 */
[----:B------:R-:W-:Y:S01]  /*10d0*/  IMAD.SHL.U32 R3, R8, 0x8, RZ ;  /* 0x0000000808037824 */ /* 0x000fe200078e00ff */
[----:B------:R-:W-:-:S04]  /*10e0*/  UMOV UR4, 0x400 ;  /* 0x0000040000047882 */ /* 0x000fc80000000000 */
[----:B------:R-:W-:Y:S01]  /*10f0*/  LOP3.LUT R3, R3, 0x30, RZ, 0xc0, !PT ;  /* 0x0000003003037812 */ /* 0x000fe200078ec0ff */
[----:B0-----:R-:W-:Y:S01]  /*1100*/  ULEA UR16, UR16, UR4, 0x18 ;  /* 0x0000000410107291 */ /* 0x001fe2000f8ec03f */
[----:B---3--:R-:W-:Y:S02]  /*1110*/  PRMT R13, R10, 0x3340, R13 ;  /* 0x000033400a0d7816 */ /* 0x008fe4000000000d */
[----:B----4-:R-:W-:-:S04]  /*1120*/  PRMT R14, R14, 0x3340, R17 ;  /* 0x000033400e0e7816 */ /* 0x010fc80000000011 */
[----:B------:R-:W-:Y:S02]  /*1130*/  PRMT R13, R13, 0x5410, R14 ;  /* 0x000054100d0d7816 */ /* 0x000fe4000000000e */
[----:B-----5:R-:W-:Y:S02]  /*1140*/  PRMT R18, R18, 0x3340, R21 ;  /* 0x0000334012127816 */ /* 0x020fe40000000015 */
[----:B--2---:R-:W-:-:S04]  /*1150*/  PRMT R25, R22, 0x3340, R25 ;  /* 0x0000334016197816 */ /* 0x004fc80000000019 */
[----:B------:R-:W-:Y:S02]  /*1160*/  PRMT R14, R18, 0x5410, R25 ;  /* 0x00005410120e7816 */ /* 0x000fe40000000019 */
[----:B------:R-:W-:Y:S02]  /*1170*/  PRMT R15, R26, 0x3340, R29 ;  /* 0x000033401a0f7816 */ /* 0x000fe4000000001d */
[----:B------:R-:W-:-:S04]  /*1180*/  PRMT R30, R30, 0x3340, R33 ;  /* 0x000033401e1e7816 */ /* 0x000fc80000000021 */
        /* <DEDUP_REMOVED lines=14> */
[----:B------:R-:W-:Y:S02]  /*1270*/  LOP3.LUT R0, R8, 0x7f, RZ, 0xc0, !PT ;  /* 0x0000007f08007812 */ /* 0x000fe400078ec0ff */
[----:B------:R-:W-:-:S03]  /*1280*/  PRMT R130, R130, 0x3340, R133 ;  /* 0x0000334082827816 */ /* 0x000fc60000000085 */
[----:B------:R-:W-:Y:S01]  /*1290*/  IMAD R3, R0, 0x40, R3 ;  /* 0x0000004000037824 */ /* 0x000fe200078e0203 */
[----:B------:R-:W-:-:S04]  /*12a0*/  PRMT R12, R5, 0x5410, R130 ;  /* 0x00005410050c7816 */ /* 0x000fc80000000082 */
[C---:B------:R-:W-:Y:S01]  /*12b0*/  LOP3.LUT R4, R3.reuse, 0x10, RZ, 0x3c, !PT ;  /* 0x0000001003047812 */ /* 0x040fe200078e3cff */
[----:B------:R0:W-:Y:S01]  /*12c0*/  STS.128 [R3+UR16], R12 ;  /* 0x0000000c03007988 */ /* 0x0001e20008000c10 */
[C---:B------:R-:W-:Y:S02]  /*12d0*/  LOP3.LUT R5, R3.reuse, 0x20, RZ, 0x3c, !PT ;  /* 0x0000002003057812 */ /* 0x040fe400078e3cff */
[----:B------:R-:W-:Y:S01]  /*12e0*/  LOP3.LUT R6, R3, 0x30, RZ, 0x3c, !PT ;  /* 0x0000003003067812 */ /* 0x000fe200078e3cff */
[----:B------:R1:W-:Y:S01]  /*12f0*/  STS.128 [R4+UR16], R16 ;  /* 0x0000001004007988 */ /* 0x0003e20008000c10 */
[----:B0-----:R-:W0:Y:S01]  /*1300*/  S2R R3, SR_TID.X ;  /* 0x0000000000037919 */ /* 0x001e220000002100 */
[----:B-1----:R-:W-:Y:S01]  /*1310*/  VIADD R4, R7, 0x80 ;  /* 0x0000008007047836 */ /* 0x002fe20000000000 */
[----:B------:R-:W-:Y:S02]  /*1320*/  PRMT R66, R66, 0x3340, R69 ;  /* 0x0000334042427816 */ /* 0x000fe40000000045 */
[----:B------:R-:W-:-:S02]  /*1330*/  PRMT R73, R70, 0x3340, R73 ;  /* 0x0000334046497816 */ /* 0x000fc40000000049 */
[----:B------:R-:W-:Y:S02]  /*1340*/  ISETP.GE.AND P0, PT, R4, 0x1, PT ;  /* 0x000000010400780c */ /* 0x000fe40003f06270 */
[----:B------:R-:W-:Y:S02]  /*1350*/  PRMT R21, R74, 0x3340, R77 ;  /* 0x000033404a157816 */ /* 0x000fe4000000004d */
[----:B------:R-:W-:Y:S02]  /*1360*/  PRMT R78, R78, 0x3340, R81 ;  /* 0x000033404e4e7816 */ /* 0x000fe40000000051 */
[----:B------:R-:W-:Y:S02]  /*1370*/  PRMT R22, R82, 0x3340, R85 ;  /* 0x0000334052167816 */ /* 0x000fe40000000055 */
[----:B------:R-:W-:Y:S02]  /*1380*/  PRMT R89, R86, 0x3340, R89 ;  /* 0x0000334056597816 */ /* 0x000fe40000000059 */
[----:B------:R-:W-:-:S02]  /*1390*/  PRMT R23, R90, 0x3340, R93 ;  /* 0x000033405a177816 */ /* 0x000fc4000000005d */
[----:B------:R-:W-:Y:S02]  /*13a0*/  PRMT R94, R94, 0x3340, R97 ;  /* 0x000033405e5e7816 */ /* 0x000fe40000000061 */
        /* <DEDUP_REMOVED lines=11> */
[----:B------:R-:W-:-:S04]  /*1460*/  PRMT R121, R114, 0x3340, R121 ;  /* 0x0000334072797816 */ /* 0x000fc80000000079 */
[----:B------:R-:W-:Y:S02]  /*1470*/  PRMT R26, R26, 0x5410, R121 ;  /* 0x000054101a1a7816 */ /* 0x000fe40000000079 */
[----:B------:R-:W-:Y:S02]  /*1480*/  PRMT R27, R122, 0x3340, R125 ;  /* 0x000033407a1b7816 */ /* 0x000fe4000000007d */
[----:B------:R-:W-:-:S04]  /*1490*/  PRMT R126, R126, 0x3340, R129 ;  /* 0x000033407e7e7816 */ /* 0x000fc80000000081 */
[----:B------:R-:W-:Y:S01]  /*14a0*/  PRMT R27, R27, 0x5410, R126 ;  /* 0x000054101b1b7816 */ /* 0x000fe2000000007e */
[----:B------:R-:W-:Y:S01]  /*14b0*/  STS.128 [R5+UR16], R20 ;  /* 0x0000001405007988 */ /* 0x000fe20008000c10 */
[----:B------:R-:W-:-:S03]  /*14c0*/  IMAD.MOV.U32 R198, RZ, RZ, 0x3f800000 ;  /* 0x3f800000ffc67424 */ /* 0x000fc600078e00ff */
[----:B------:R1:W-:Y:S01]  /*14d0*/  STS.128 [R6+UR16], R24 ;  /* 0x0000001806007988 */ /* 0x0003e20008000c10 */
[----:B------:R-:W-:Y:S01]  /*14e0*/  IMAD.MOV.U32 R96, RZ, RZ, -0x800000 ;  /* 0xff800000ff607424 */ /* 0x000fe200078e00ff */
[----:B------:R-:W-:Y:S01]  /*14f0*/  CS2R R56, SRZ ;  /* 0x0000000000387805 */ /* 0x000fe2000001ff00 */
[----:B------:R-:W-:Y:S01]  /*1500*/  IMAD.MOV.U32 R99, RZ, RZ, -0x800000 ;  /* 0xff800000ff637424 */ /* 0x000fe200078e00ff */
[----:B------:R-:W-:Y:S01]  /*1510*/  CS2R R58, SRZ ;  /* 0x00000000003a7805 */ /* 0x000fe2000001ff00 */
[----:B------:R-:W-:Y:S01]  /*1520*/  IMAD.MOV.U32 R97, RZ, RZ, -0x800000 ;  /* 0xff800000ff617424 */ /* 0x000fe200078e00ff */
[----:B------:R-:W-:Y:S01]  /*1530*/  CS2R R60, SRZ ;  /* 0x00000000003c7805 */ /* 0x000fe2000001ff00 */
[----:B------:R-:W-:Y:S01]  /*1540*/  IMAD.MOV.U32 R98, RZ, RZ, -0x800000 ;  /* 0xff800000ff627424 */ /* 0x000fe200078e00ff */
[----:B------:R-:W-:Y:S01]  /*1550*/  CS2R R62, SRZ ;  /* 0x00000000003e7805 */ /* 0x000fe2000001ff00 */
[----:B------:R-:W-:Y:S01]  /*1560*/  IMAD.MOV.U32 R196, RZ, RZ, 0x3f800000 ;  /* 0x3f800000ffc47424 */ /* 0x000fe200078e00ff */
[----:B------:R-:W-:Y:S01]  /*1570*/  CS2R R64, SRZ ;  /* 0x0000000000407805 */ /* 0x000fe2000001ff00 */
[----:B------:R-:W-:Y:S01]  /*1580*/  IMAD.MOV.U32 R200, RZ, RZ, 0x3f800000 ;  /* 0x3f800000ffc87424 */ /* 0x000fe200078e00ff */
[----:B------:R-:W-:Y:S01]  /*1590*/  CS2R R66, SRZ ;  /* 0x0000000000427805 */ /* 0x000fe2000001ff00 */
[----:B------:R-:W-:Y:S01]  /*15a0*/  IMAD.MOV.U32 R202, RZ, RZ, 0x3f800000 ;  /* 0x3f800000ffca7424 */ /* 0x000fe200078e00ff */
[----:B------:R-:W-:-:S02]  /*15b0*/  CS2R R68, SRZ ;  /* 0x0000000000447805 */ /* 0x000fc4000001ff00 */
[----:B------:R-:W-:Y:S02]  /*15c0*/  CS2R R70, SRZ ;  /* 0x0000000000467805 */ /* 0x000fe4000001ff00 */
[----:B------:R-:W-:Y:S02]  /*15d0*/  CS2R R72, SRZ ;  /* 0x0000000000487805 */ /* 0x000fe4000001ff00 */
[----:B------:R-:W-:Y:S02]  /*15e0*/  CS2R R74, SRZ ;  /* 0x00000000004a7805 */ /* 0x000fe4000001ff00 */
[----:B------:R-:W-:Y:S02]  /*15f0*/  CS2R R76, SRZ ;  /* 0x00000000004c7805 */ /* 0x000fe4000001ff00 */
[----:B------:R-:W-:Y:S02]  /*1600*/  CS2R R78, SRZ ;  /* 0x00000000004e7805 */ /* 0x000fe4000001ff00 */
[----:B------:R-:W-:-:S02]  /*1610*/  CS2R R80, SRZ ;  /* 0x0000000000507805 */ /* 0x000fc4000001ff00 */
[----:B------:R-:W-:Y:S02]  /*1620*/  CS2R R82, SRZ ;  /* 0x0000000000527805 */ /* 0x000fe4000001ff00 */
[----:B------:R-:W-:Y:S02]  /*1630*/  CS2R R84, SRZ ;  /* 0x0000000000547805 */ /* 0x000fe4000001ff00 */
[----:B------:R-:W-:Y:S02]  /*1640*/  CS2R R86, SRZ ;  /* 0x0000000000567805 */ /* 0x000fe4000001ff00 */
[----:B-1----:R-:W-:Y:S02]  /*1650*/  CS2R R24, SRZ ;  /* 0x0000000000187805 */ /* 0x002fe4000001ff00 */
[----:B------:R-:W-:Y:S02]  /*1660*/  CS2R R26, SRZ ;  /* 0x00000000001a7805 */ /* 0x000fe4000001ff00 */
        /* <DEDUP_REMOVED lines=14> */
[C---:B------:R-:W-:Y:S01]  /*1750*/  LOP3.LUT R9, R8.reuse, 0x60, RZ, 0xc0, !PT ;  /* 0x0000006008097812 */ /* 0x040fe200078ec0ff */
[C---:B0-----:R-:W-:Y:S02]  /*1760*/  IMAD.SHL.U32 R5, R3.reuse, 0x10, RZ ;  /* 0x0000001003057824 */ /* 0x041fe400078e00ff */
[----:B------:R-:W-:Y:S02]  /*1770*/  IMAD.SHL.U32 R6, R3, 0x40, RZ ;  /* 0x0000004003067824 */ /* 0x000fe400078e00ff */
[----:B------:R-:W-:Y:S01]  /*1780*/  IMAD.SHL.U32 R22, R8, 0x2, RZ ;  /* 0x0000000208167824 */ /* 0x000fe200078e00ff */
[----:B------:R-:W-:Y:S06]  /*1790*/  @!P0 BRA `(.L_x_0) ;  /* 0x0000003000e48947 */ /* 0x000fec0003800000 */
[----:B------:R-:W0:Y:S01]  /*17a0*/  LDC.64 R168, c[0x0][0x250] ;  /* 0x00009400ffa87b82 */ /* 0x000e220000000a00 */
[--C-:B------:R-:W-:Y:S01]  /*17b0*/  SHF.R.U32.HI R11, RZ, 0x2, R8.reuse ;  /* 0x00000002ff0b7819 */ /* 0x100fe20000011608 */
[----:B------:R-:W-:Y:S01]  /*17c0*/  ULDC UR4, c[0x0][0x258] ;  /* 0x0000960000047ab9 */ /* 0x000fe20000000800 */
[----:B------:R-:W-:Y:S01]  /*17d0*/  SHF.R.U32.HI R10, RZ, 0x1, R9 ;  /* 0x00000001ff0a7819 */ /* 0x000fe20000011609 */
[----:B------:R-:W-:Y:S01]  /*17e0*/  ULDC.64 UR6, c[0x0][0x260] ;  /* 0x0000980000067ab9 */ /* 0x000fe20000000a00 */
[----:B------:R-:W-:Y:S01]  /*17f0*/  SGXT.U32 R11, R11, 0x3 ;  /* 0x000000030b0b781a */ /* 0x000fe20000000000 */
[----:B------:R-:W-:Y:S01]  /*1800*/  UIMAD UR6, UR18, UR6, URZ ;  /* 0x00000006120672a4 */ /* 0x000fe2000f8e023f */
[C---:B------:R-:W-:Y:S01]  /*1810*/  LOP3.LUT R9, R8.reuse, 0x3f, RZ, 0xc0, !PT ;  /* 0x0000003f08097812 */ /* 0x040fe200078ec0ff */
[----:B------:R-:W1:Y:S01]  /*1820*/  LDC R23, c[0x0][0x268] ;  /* 0x00009a00ff177b82 */ /* 0x000e620000000800 */
[C---:B------:R-:W-:Y:S01]  /*1830*/  LOP3.LUT R12, R8.reuse, 0x1, RZ, 0xc0, !PT ;  /* 0x00000001080c7812 */ /* 0x040fe200078ec0ff */
[----:B------:R-:W-:Y:S01]  /*1840*/  USHF.R.U32.HI UR17, URZ, 0x4, UR16 ;  /* 0x000000043f117899 */ /* 0x000fe20008011610 */
[----:B------:R-:W-:Y:S01]  /*1850*/  LOP3.LUT R13, R8, 0x1c, RZ, 0xc0, !PT ;  /* 0x0000001c080d7812 */ /* 0x000fe200078ec0ff */
[----:B------:R-:W-:Y:S01]  /*1860*/  IMAD R9, R9, UR4, RZ ;  /* 0x0000000409097c24 */ /* 0x000fe2000f8e02ff */
[----:B------:R-:W-:Y:S01]  /*1870*/  LOP3.LUT R7, R7, R10, R11, 0xfe, !PT ;  /* 0x0000000a07077212 */ /* 0x000fe200078efe0b */
[----:B------:R-:W-:Y:S01]  /*1880*/  ULDC.64 UR4, c[0x0][0x218] ;  /* 0x0000860000047ab9 */ /* 0x000fe20000000a00 */
[----:B------:R-:W-:Y:S01]  /*1890*/  SHF.R.U32.HI R10, RZ, 0x1, R8 ;  /* 0x00000001ff0a7819 */ /* 0x000fe20000011608 */
[----:B------:R-:W-:Y:S01]  /*18a0*/  IMAD R13, R12, 0x2, R13 ;  /* 0x000000020c0d7824 */ /* 0x000fe200078e020d */
[----:B------:R-:W-:Y:S01]  /*18b0*/  SHF.R.S32.HI R12, RZ, 0x1f, R9 ;  /* 0x0000001fff0c7819 */ /* 0x000fe20000011409 */
[----:B------:R-:W2:Y:S01]  /*18c0*/  LDC.64 R16, c[0x0][0x220] ;  /* 0x00008800ff107b82 */ /* 0x000ea20000000a00 */
[----:B------:R-:W-:Y:S01]  /*18d0*/  SGXT.U32 R10, R10, 0x1 ;  /* 0x000000010a0a781a */ /* 0x000fe20000000000 */
[----:B------:R-:W-:Y:S01]  /*18e0*/  UIADD3 UR8, UR16, 0x2000, URZ ;  /* 0x0000200010087890 */ /* 0x000fe2000fffe03f */
[----:B------:R-:W-:Y:S01]  /*18f0*/  LOP3.LUT P6, RZ, R8, 0x1, RZ, 0xc0, !PT ;  /* 0x0000000108ff7812 */ /* 0x000fe200078cc0ff */
[----:B------:R-:W-:Y:S01]  /*1900*/  USGXT.U32 UR17, UR17, 0xe ;  /* 0x0000000e1111789a */ /* 0x000fe20008000000 */
[----:B------:R-:W-:Y:S01]  /*1910*/  IMAD.MOV.U32 R18, RZ, RZ, 0x5410 ;  /* 0x00005410ff127424 */ /* 0x000fe200078e00ff */
[----:B------:R-:W-:Y:S01]  /*1920*/  USHF.R.U32.HI UR8, URZ, 0x4, UR8 ;  /* 0x000000043f087899 */ /* 0x000fe20008011608 */
[----:B0-----:R-:W-:Y:S01]  /*1930*/  IMAD R168, R168, UR18, RZ ;  /* 0x00000012a8a87c24 */ /* 0x001fe2000f8e02ff */
[----:B------:R-:W-:Y:S01]  /*1940*/  UIADD3 UR12, UP0, UR17, 0x2, URZ ;  /* 0x00000002110c7890 */ /* 0x000fe2000ff1e03f */
[----:B------:R-:W-:Y:S01]  /*1950*/  LOP3.LUT R22, R22, 0x6, RZ, 0xc0, !PT ;  /* 0x0000000616167812 */ /* 0x000fe200078ec0ff */
[----:B------:R-:W-:Y:S01]  /*1960*/  USGXT.U32 UR8, UR8, 0xe ;  /* 0x0000000e0808789a */ /* 0x000fe20008000000 */
[----:B------:R-:W-:Y:S01]  /*1970*/  LOP3.LUT R21, R0, 0x10, RZ, 0x3c, !PT ;  /* 0x0000001000157812 */ /* 0x000fe200078e3cff */
[----:B------:R-:W-:Y:S01]  /*1980*/  IMAD.MOV.U32 R198, RZ, RZ, 0x3f800000 ;  /* 0x3f800000ffc67424 */ /* 0x000fe200078e00ff */
[--C-:B------:R-:W-:Y:S01]  /*1990*/  IADD3 R155, P0, P1, R9, UR4, R168.reuse ;  /* 0x00000004099b7c10 */ /* 0x100fe2000f91e0a8 */
[----:B------:R-:W-:Y:S01]  /*19a0*/  USHF.R.S32.HI UR4, URZ, 0x1f, UR6 ;  /* 0x0000001f3f047899 */ /* 0x000fe20008011406 */
[----:B------:R-:W-:Y:S01]  /*19b0*/  SHF.R.S32.HI R9, RZ, 0x1f, R168 ;  /* 0x0000001fff097819 */ /* 0x000fe200000114a8 */
[----:B------:R-:W-:Y:S01]  /*19c0*/  IMAD.MOV.U32 R196, RZ, RZ, 0x3f800000 ;  /* 0x3f800000ffc47424 */ /* 0x000fe200078e00ff */
[----:B------:R-:W-:Y:S01]  /*19d0*/  LOP3.LUT R168, R13, R10, RZ, 0xfc, !PT ;  /* 0x0000000a0da87212 */ /* 0x000fe200078efcff */
[----:B------:R-:W-:Y:S01]  /*19e0*/  IMAD.MOV.U32 R200, RZ, RZ, 0x3f800000 ;  /* 0x3f800000ffc87424 */ /* 0x000fe200078e00ff */
[--C-:B------:R-:W-:Y:S01]  /*19f0*/  SHF.R.U32.HI R10, RZ, 0x6, R8.reuse ;  /* 0x00000006ff0a7819 */ /* 0x100fe20000011608 */
[----:B------:R-:W-:Y:S01]  /*1a00*/  IMAD.MOV.U32 R202, RZ, RZ, 0x3f800000 ;  /* 0x3f800000ffca7424 */ /* 0x000fe200078e00ff */
[----:B------:R-:W-:-:S02]  /*1a10*/  SHF.R.U32.HI R13, RZ, 0x5, R8 ;  /* 0x00000005ff0d7819 */ /* 0x000fc40000011608 */
[----:B------:R-:W-:Y:S02]  /*1a20*/  CS2R R56, SRZ ;  /* 0x0000000000387805 */ /* 0x000fe4000001ff00 */
[----:B------:R-:W-:Y:S02]  /*1a30*/  SGXT.U32 R10, R10, 0x1 ;  /* 0x000000010a0a781a */ /* 0x000fe40000000000 */
[----:B------:R-:W-:Y:S02]  /*1a40*/  CS2R R58, SRZ ;  /* 0x00000000003a7805 */ /* 0x000fe4000001ff00 */
[----:B------:R-:W-:Y:S02]  /*1a50*/  IADD3.X R11, R12, UR5, R9, P0, P1 ;  /* 0x000000050c0b7c10 */ /* 0x000fe400087e2409 */
[----:B------:R-:W-:Y:S02]  /*1a60*/  CS2R R60, SRZ ;  /* 0x00000000003c7805 */ /* 0x000fe4000001ff00 */
[----:B------:R-:W-:Y:S01]  /*1a70*/  LOP3.LUT P0, RZ, R8, 0x2, RZ, 0xc0, !PT ;  /* 0x0000000208ff7812 */ /* 0x000fe2000780c0ff */
[----:B------:R-:W-:Y:S01]  /*1a80*/  IMAD R180, R10, R169, RZ ;  /* 0x000000a90ab47224 */ /* 0x000fe200078e02ff */
[----:B------:R-:W-:-:S02]  /*1a90*/  LOP3.LUT R9, R8, 0x1f, RZ, 0xc0, !PT ;  /* 0x0000001f08097812 */ /* 0x000fc400078ec0ff */
[----:B------:R-:W-:Y:S02]  /*1aa0*/  CS2R R62, SRZ ;  /* 0x00000000003e7805 */ /* 0x000fe4000001ff00 */
[C---:B------:R-:W-:Y:S01]  /*1ab0*/  LEA.HI R12, R8.reuse, 0xe, RZ, 0x1a ;  /* 0x0000000e080c7811 */ /* 0x040fe200078fd0ff */
[----:B------:R-:W-:Y:S01]  /*1ac0*/  IMAD R186, R169, 0x2, R180 ;  /* 0x00000002a9ba7824 */ /* 0x000fe200078e02b4 */
[----:B------:R-:W-:Y:S01]  /*1ad0*/  LEA.HI R10, R8, 0x1e, RZ, 0x1a ;  /* 0x0000001e080a7811 */ /* 0x000fe200078fd0ff */
[----:B------:R-:W-:Y:S01]  /*1ae0*/  IMAD R9, R9, UR7, RZ ;  /* 0x0000000709097c24 */ /* 0x000fe2000f8e02ff */
[----:B------:R-:W-:Y:S01]  /*1af0*/  SGXT.U32 R8, R13, 0x2 ;  /* 0x000000020d08781a */ /* 0x000fe20000000000 */
[----:B------:R-:W-:Y:S01]  /*1b00*/  IMAD R188, R169, 0x2, R186 ;  /* 0x00000002a9bc7824 */ /* 0x000fe200078e02ba */
[----:B------:R-:W-:Y:S01]  /*1b10*/  IADD3 R181, P3, R180, R155, RZ ;  /* 0x0000009bb4b57210 */ /* 0x000fe20007f7e0ff */
[----:B------:R-:W-:Y:S01]  /*1b20*/  IMAD R12, R12, R169, RZ ;  /* 0x000000a90c0c7224 */ /* 0x000fe200078e02ff */
[----:B--2---:R-:W-:Y:S01]  /*1b30*/  IADD3 R16, P1, P2, R9, UR6, R16 ;  /* 0x0000000609107c10 */ /* 0x004fe2000fa3e010 */
[C---:B------:R-:W-:Y:S01]  /*1b40*/  IMAD R190, R169.reuse, 0x2, R188 ;  /* 0x00000002a9be7824 */ /* 0x040fe200078e02bc */
[----:B------:R-:W-:Y:S01]  /*1b50*/  LEA.HI.X.SX32 R180, R180, R11, 0x1, P3 ;  /* 0x0000000bb4b47211 */ /* 0x000fe200018f0eff */
[----:B-1----:R-:W-:Y:S01]  /*1b60*/  IMAD R8, R8, R23, RZ ;  /* 0x0000001708087224 */ /* 0x002fe200078e02ff */
[-C--:B------:R-:W-:Y:S01]  /*1b70*/  IADD3 R193, P3, R12, R155.reuse, RZ ;  /* 0x0000009b0cc17210 */ /* 0x080fe20007f7e0ff */
[----:B------:R-:W-:Y:S01]  /*1b80*/  IMAD R192, R169, 0x2, R190 ;  /* 0x00000002a9c07824 */ /* 0x000fe200078e02be */
[----:B------:R-:W-:Y:S01]  /*1b90*/  IADD3 R191, P5, R190, R155, RZ ;  /* 0x0000009bbebf7210 */ /* 0x000fe20007fbe0ff */
[----:B------:R-:W-:Y:S01]  /*1ba0*/  IMAD R146, R23, 0x4, R8 ;  /* 0x0000000417927824 */ /* 0x000fe200078e0208 */
[-C--:B------:R-:W-:Y:S01]  /*1bb0*/  LEA.HI.X.SX32 R164, R12, R11.reuse, 0x1, P3 ;  /* 0x0000000b0ca47211 */ /* 0x080fe200018f0eff */
[----:B------:R-:W-:Y:S01]  /*1bc0*/  IMAD R194, R169, 0x2, R192 ;  /* 0x00000002a9c27824 */ /* 0x000fe200078e02c0 */
[----:B------:R-:W-:Y:S01]  /*1bd0*/  LEA.HI.X.SX32 R190, R190, R11, 0x1, P5 ;  /* 0x0000000bbebe7211 */ /* 0x000fe200028f0eff */
[----:B------:R-:W-:Y:S01]  /*1be0*/  IMAD R145, R23, 0x4, R146 ;  /* 0x0000000417917824 */ /* 0x000fe200078e0292 */
[----:B------:R-:W-:Y:S01]  /*1bf0*/  SHF.R.S32.HI R14, RZ, 0x1f, R9 ;  /* 0x0000001fff0e7819 */ /* 0x000fe20000011409 */
[----:B------:R-:W-:Y:S01]  /*1c00*/  IMAD R166, R169, 0x2, R194 ;  /* 0x00000002a9a67824 */ /* 0x000fe200078e02c2 */
[----:B------:R-:W-:Y:S01]  /*1c10*/  IADD3 R197, P5, R194, R155, RZ ;  /* 0x0000009bc2c57210 */ /* 0x000fe20007fbe0ff */
[----:B------:R-:W-:Y:S01]  /*1c20*/  IMAD R141, R23, 0x4, R145 ;  /* 0x00000004178d7824 */ /* 0x000fe200078e0291 */
[----:B------:R-:W-:Y:S01]  /*1c30*/  IADD3.X R14, R14, UR4, R17, P1, P2 ;  /* 0x000000040e0e7c10 */ /* 0x000fe20008fe4411 */
[----:B------:R-:W-:Y:S01]  /*1c40*/  IMAD R162, R169, 0x4, R166 ;  /* 0x00000004a9a27824 */ /* 0x000fe200078e02a6 */
[----:B------:R-:W-:Y:S01]  /*1c50*/  LEA.HI.X.SX32 R194, R194, R11, 0x1, P5 ;  /* 0x0000000bc2c27211 */ /* 0x000fe200028f0eff */
[----:B------:R-:W-:Y:S01]  /*1c60*/  IMAD R140, R23, 0x4, R141 ;  /* 0x00000004178c7824 */ /* 0x000fe200078e028d */
[-C--:B------:R-:W-:Y:S01]  /*1c70*/  IADD3 R187, P4, R186, R155.reuse, RZ ;  /* 0x0000009bbabb7210 */ /* 0x080fe20007f9e0ff */
[----:B------:R-:W-:Y:S01]  /*1c80*/  IMAD R160, R169, 0x2, R162 ;  /* 0x00000002a9a07824 */ /* 0x000fe200078e02a2 */
[-C--:B------:R-:W-:Y:S01]  /*1c90*/  IADD3 R199, P5, R166, R155.reuse, RZ ;  /* 0x0000009ba6c77210 */ /* 0x080fe20007fbe0ff */
[----:B------:R-:W-:Y:S01]  /*1ca0*/  IMAD R139, R23, 0x4, R140 ;  /* 0x00000004178b7824 */ /* 0x000fe200078e028c */
[-C--:B------:R-:W-:Y:S01]  /*1cb0*/  IADD3 R150, P1, R8, R16.reuse, RZ ;  /* 0x0000001008967210 */ /* 0x080fe20007f3e0ff */
[----:B------:R-:W-:Y:S01]  /*1cc0*/  IMAD R158, R169, 0x2, R160 ;  /* 0x00000002a99e7824 */ /* 0x000fe200078e02a0 */
[----:B------:R-:W-:Y:S01]  /*1cd0*/  IADD3 R165, P3, R160, R155, RZ ;  /* 0x0000009ba0a57210 */ /* 0x000fe20007f7e0ff */
[----:B------:R-:W-:Y:S01]  /*1ce0*/  IMAD R135, R23, 0x4, R139 ;  /* 0x0000000417877824 */ /* 0x000fe200078e028b */
[----:B------:R-:W-:Y:S01]  /*1cf0*/  IADD3 R149, P2, R146, R16, RZ ;  /* 0x0000001092957210 */ /* 0x000fe20007f5e0ff */
[----:B------:R-:W-:Y:S01]  /*1d00*/  IMAD R156, R169, 0x2, R158 ;  /* 0x00000002a99c7824 */ /* 0x000fe200078e029e */
[-C--:B------:R-:W-:Y:S01]  /*1d10*/  LEA.HI.X.SX32 R160, R160, R11.reuse, 0x1, P3 ;  /* 0x0000000ba0a07211 */ /* 0x080fe200018f0eff */
[----:B------:R-:W-:Y:S01]  /*1d20*/  IMAD R134, R23, 0x4, R135 ;  /* 0x0000000417867824 */ /* 0x000fe200078e0287 */
[----:B------:R-:W-:Y:S01]  /*1d30*/  LEA.HI.X.SX32 R186, R186, R11, 0x1, P4 ;  /* 0x0000000bbaba7211 */ /* 0x000fe200020f0eff */
[----:B------:R-:W-:Y:S01]  /*1d40*/  IMAD R154, R169, 0x2, R156 ;  /* 0x00000002a99a7824 */ /* 0x000fe200078e029c */
[----:B------:R-:W-:Y:S01]  /*1d50*/  IADD3 R161, P3, R156, R155, RZ ;  /* 0x0000009b9ca17210 */ /* 0x000fe20007f7e0ff */
[----:B------:R-:W-:Y:S01]  /*1d60*/  IMAD R133, R23, 0x4, R134 ;  /* 0x0000000417857824 */ /* 0x000fe200078e0286 */
[-C--:B------:R-:W-:Y:S01]  /*1d70*/  LEA.HI.X.SX32 R166, R166, R11.reuse, 0x1, P5 ;  /* 0x0000000ba6a67211 */ /* 0x080fe200028f0eff */
[----:B------:R-:W-:Y:S01]  /*1d80*/  IMAD R152, R169, 0x2, R154 ;  /* 0x00000002a9987824 */ /* 0x000fe200078e029a */
[----:B------:R-:W-:Y:S01]  /*1d90*/  LEA.HI.X.SX32 R156, R156, R11, 0x1, P3 ;  /* 0x0000000b9c9c7211 */ /* 0x000fe200018f0eff */
[----:B------:R-:W-:Y:S01]  /*1da0*/  IMAD R129, R23, 0x4, R133 ;  /* 0x0000000417817824 */ /* 0x000fe200078e0285 */
[-C--:B------:R-:W-:Y:S01]  /*1db0*/  LEA.HI.X.SX32 R147, R8, R14.reuse, 0x1, P1 ;  /* 0x0000000e08937211 */ /* 0x080fe200008f0eff */
[----:B------:R-:W-:Y:S01]  /*1dc0*/  IMAD R151, R169, 0x2, R152 ;  /* 0x00000002a9977824 */ /* 0x000fe200078e0298 */
[----:B------:R-:W-:Y:S01]  /*1dd0*/  IADD3 R157, P3, R152, R155, RZ ;  /* 0x0000009b989d7210 */ /* 0x000fe20007f7e0ff */
[C---:B------:R-:W-:Y:S01]  /*1de0*/  IMAD R128, R23.reuse, 0x4, R129 ;  /* 0x0000000417807824 */ /* 0x040fe200078e0281 */
[----:B------:R-:W-:Y:S01]  /*1df0*/  LEA.HI.X.SX32 R146, R146, R14, 0x1, P2 ;  /* 0x0000000e92927211 */ /* 0x000fe200010f0eff */
[----:B------:R-:W-:Y:S01]  /*1e00*/  IMAD R10, R10, R169, RZ ;  /* 0x000000a90a0a7224 */ /* 0x000fe200078e02ff */
[----:B------:R-:W-:Y:S01]  /*1e10*/  LEA.HI.X.SX32 R152, R152, R11, 0x1, P3 ;  /* 0x0000000b98987211 */ /* 0x000fe200018f0eff */
[----:B------:R-:W-:Y:S01]  /*1e20*/  IMAD R127, R23, 0x4, R128 ;  /* 0x00000004177f7824 */ /* 0x000fe200078e0280 */
[----:B------:R-:W-:Y:S01]  /*1e30*/  IADD3 R148, P3, R145, R16, RZ ;  /* 0x0000001091947210 */ /* 0x000fe20007f7e0ff */
[----:B------:R-:W-:Y:S01]  /*1e40*/  IMAD.MOV.U32 R17, RZ, RZ, 0x7632 ;  /* 0x00007632ff117424 */ /* 0x000fe200078e00ff */
[-C--:B------:R-:W-:Y:S01]  /*1e50*/  IADD3 R189, P4, R188, R155.reuse, RZ ;  /* 0x0000009bbcbd7210 */ /* 0x080fe20007f9e0ff */
[----:B------:R-:W-:Y:S01]  /*1e60*/  IMAD R122, R23, 0x4, R127 ;  /* 0x00000004177a7824 */ /* 0x000fe200078e027f */
[----:B------:R-:W-:Y:S01]  /*1e70*/  LEA.HI.X.SX32 R145, R145, R14, 0x1, P3 ;  /* 0x0000000e91917211 */ /* 0x000fe200018f0eff */
[----:B------:R-:W-:Y:S01]  /*1e80*/  UMOV UR4, URZ ;  /* 0x0000003f00047c82 */ /* 0x000fe20008000000 */
[----:B------:R-:W-:Y:S01]  /*1e90*/  IADD3 R167, P5, R162, R155, RZ ;  /* 0x0000009ba2a77210 */ /* 0x000fe20007fbe0ff */
[----:B------:R-:W-:Y:S01]  /*1ea0*/  IMAD R121, R23, 0x4, R122 ;  /* 0x0000000417797824 */ /* 0x000fe200078e027a */
[-C--:B------:R-:W-:Y:S01]  /*1eb0*/  IADD3 R144, P1, R141, R16.reuse, RZ ;  /* 0x000000108d907210 */ /* 0x080fe20007f3e0ff */
[----:B------:R-:W-:Y:S01]  /*1ec0*/  UIADD3.X UR13, UR4, -0x7fffffe0, URZ, UP0, !UPT ;  /* 0x80000020040d7890 */ /* 0x000fe200087fe43f */
[-C--:B------:R-:W-:Y:S01]  /*1ed0*/  IADD3 R143, P2, R140, R16.reuse, RZ ;  /* 0x000000108c8f7210 */ /* 0x080fe20007f5e0ff */
[----:B------:R-:W-:Y:S01]  /*1ee0*/  IMAD R120, R23, 0x4, R121 ;  /* 0x0000000417787824 */ /* 0x000fe200078e0279 */
[----:B------:R-:W-:Y:S01]  /*1ef0*/  IADD3 R142, P3, R139, R16, RZ ;  /* 0x000000108b8e7210 */ /* 0x000fe20007f7e0ff */
[----:B------:R-:W-:Y:S01]  /*1f00*/  IMAD.MOV.U32 R9, RZ, RZ, -0x800000 ;  /* 0xff800000ff097424 */ /* 0x000fe200078e00ff */
[-C--:B------:R-:W-:Y:S01]  /*1f10*/  LEA.HI.X.SX32 R188, R188, R11.reuse, 0x1, P4 ;  /* 0x0000000bbcbc7211 */ /* 0x080fe200020f0eff */
[----:B------:R-:W-:Y:S01]  /*1f20*/  IMAD R23, R23, 0x4, R120 ;  /* 0x0000000417177824 */ /* 0x000fe200078e0278 */
[----:B------:R-:W-:Y:S01]  /*1f30*/  LEA.HI.X.SX32 R162, R162, R11, 0x1, P5 ;  /* 0x0000000ba2a27211 */ /* 0x000fe200028f0eff */
[----:B------:R-:W-:Y:S01]  /*1f40*/  IMAD.MOV.U32 R12, RZ, RZ, RZ ;  /* 0x000000ffff0c7224 */ /* 0x000fe200078e00ff */
[-C--:B------:R-:W-:Y:S01]  /*1f50*/  LEA.HI.X.SX32 R141, R141, R14.reuse, 0x1, P1 ;  /* 0x0000000e8d8d7211 */ /* 0x080fe200008f0eff */
[----:B------:R-:W-:Y:S01]  /*1f60*/  IMAD.MOV.U32 R8, RZ, RZ, -0x800000 ;  /* 0xff800000ff087424 */ /* 0x000fe200078e00ff */
[----:B------:R-:W-:-:S02]  /*1f70*/  LEA.HI.X.SX32 R140, R140, R14, 0x1, P2 ;  /* 0x0000000e8c8c7211 */ /* 0x000fc400010f0eff */
[----:B------:R-:W-:Y:S02]  /*1f80*/  CS2R R64, SRZ ;  /* 0x0000000000407805 */ /* 0x000fe4000001ff00 */
[----:B------:R-:W-:Y:S02]  /*1f90*/  LEA.HI.X.SX32 R139, R139, R14, 0x1, P3 ;  /* 0x0000000e8b8b7211 */ /* 0x000fe400018f0eff */
[----:B------:R-:W-:Y:S02]  /*1fa0*/  CS2R R66, SRZ ;  /* 0x0000000000427805 */ /* 0x000fe4000001ff00 */
[-C--:B------:R-:W-:Y:S02]  /*1fb0*/  IADD3 R195, P4, R192, R155.reuse, RZ ;  /* 0x0000009bc0c37210 */ /* 0x080fe40007f9e0ff */
[----:B------:R-:W-:Y:S02]  /*1fc0*/  CS2R R68, SRZ ;  /* 0x0000000000447805 */ /* 0x000fe4000001ff00 */
[----:B------:R-:W-:-:S02]  /*1fd0*/  IADD3 R163, P5, R158, R155, RZ ;  /* 0x0000009b9ea37210 */ /* 0x000fc40007fbe0ff */
[----:B------:R-:W-:Y:S02]  /*1fe0*/  CS2R R70, SRZ ;  /* 0x0000000000467805 */ /* 0x000fe4000001ff00 */
[-C--:B------:R-:W-:Y:S02]  /*1ff0*/  IADD3 R138, P1, R135, R16.reuse, RZ ;  /* 0x00000010878a7210 */ /* 0x080fe40007f3e0ff */
[----:B------:R-:W-:Y:S02]  /*2000*/  CS2R R72, SRZ ;  /* 0x0000000000487805 */ /* 0x000fe4000001ff00 */
[-C--:B------:R-:W-:Y:S02]  /*2010*/  IADD3 R137, P2, R134, R16.reuse, RZ ;  /* 0x0000001086897210 */ /* 0x080fe40007f5e0ff */
[----:B------:R-:W-:Y:S02]  /*2020*/  CS2R R74, SRZ ;  /* 0x00000000004a7805 */ /* 0x000fe4000001ff00 */
[----:B------:R-:W-:-:S02]  /*2030*/  IADD3 R136, P3, R133, R16, RZ ;  /* 0x0000001085887210 */ /* 0x000fc40007f7e0ff */
[----:B------:R-:W-:Y:S02]  /*2040*/  CS2R R76, SRZ ;  /* 0x00000000004c7805 */ /* 0x000fe4000001ff00 */
[-C--:B------:R-:W-:Y:S02]  /*2050*/  LEA.HI.X.SX32 R192, R192, R11.reuse, 0x1, P4 ;  /* 0x0000000bc0c07211 */ /* 0x080fe400020f0eff */
[----:B------:R-:W-:Y:S02]  /*2060*/  CS2R R78, SRZ ;  /* 0x00000000004e7805 */ /* 0x000fe4000001ff00 */
[----:B------:R-:W-:Y:S02]  /*2070*/  LEA.HI.X.SX32 R158, R158, R11, 0x1, P5 ;  /* 0x0000000b9e9e7211 */ /* 0x000fe400028f0eff */
[----:B------:R-:W-:Y:S02]  /*2080*/  CS2R R80, SRZ ;  /* 0x0000000000507805 */ /* 0x000fe4000001ff00 */
[----:B------:R-:W-:-:S02]  /*2090*/  LEA.HI.X.SX32 R135, R135, R14, 0x1, P1 ;  /* 0x0000000e87877211 */ /* 0x000fc400008f0eff */
[----:B------:R-:W-:Y:S02]  /*20a0*/  CS2R R82, SRZ ;  /* 0x0000000000527805 */ /* 0x000fe4000001ff00 */
[-C--:B------:R-:W-:Y:S02]  /*20b0*/  LEA.HI.X.SX32 R134, R134, R14.reuse, 0x1, P2 ;  /* 0x0000000e86867211 */ /* 0x080fe400010f0eff */
[----:B------:R-:W-:Y:S02]  /*20c0*/  CS2R R84, SRZ ;  /* 0x0000000000547805 */ /* 0x000fe4000001ff00 */
[----:B------:R-:W-:Y:S02]  /*20d0*/  LEA.HI.X.SX32 R133, R133, R14, 0x1, P3 ;  /* 0x0000000e85857211 */ /* 0x000fe400018f0eff */
[----:B------:R-:W-:Y:S02]  /*20e0*/  CS2R R86, SRZ ;  /* 0x0000000000567805 */ /* 0x000fe4000001ff00 */
[----:B------:R-:W-:-:S02]  /*20f0*/  IADD3 R201, P4, R10, R155, RZ ;  /* 0x0000009b0ac97210 */ /* 0x000fc40007f9e0ff */
[----:B------:R-:W-:Y:S02]  /*2100*/  CS2R R24, SRZ ;  /* 0x0000000000187805 */ /* 0x000fe4000001ff00 */
[----:B------:R-:W-:Y:S02]  /*2110*/  IADD3 R159, P5, R154, R155, RZ ;  /* 0x0000009b9a9f7210 */ /* 0x000fe40007fbe0ff */
[----:B------:R-:W-:Y:S02]  /*2120*/  CS2R R26, SRZ ;  /* 0x00000000001a7805 */ /* 0x000fe4000001ff00 */
[-C--:B------:R-:W-:Y:S02]  /*2130*/  IADD3 R132, P1, R129, R16.reuse, RZ ;  /* 0x0000001081847210 */ /* 0x080fe40007f3e0ff */
[----:B------:R-:W-:Y:S02]  /*2140*/  CS2R R28, SRZ ;  /* 0x00000000001c7805 */ /* 0x000fe4000001ff00 */
[----:B------:R-:W-:-:S02]  /*2150*/  IADD3 R131, P2, R128, R16, RZ ;  /* 0x0000001080837210 */ /* 0x000fc40007f5e0ff */
[----:B------:R-:W-:Y:S02]  /*2160*/  CS2R R30, SRZ ;  /* 0x00000000001e7805 */ /* 0x000fe4000001ff00 */
[----:B------:R-:W-:Y:S02]  /*2170*/  IADD3 R130, P3, R127, R16, RZ ;  /* 0x000000107f827210 */ /* 0x000fe40007f7e0ff */
[----:B------:R-:W-:Y:S02]  /*2180*/  CS2R R32, SRZ ;  /* 0x0000000000207805 */ /* 0x000fe4000001ff00 */
[-C--:B------:R-:W-:Y:S02]  /*2190*/  LEA.HI.X.SX32 R154, R154, R11.reuse, 0x1, P5 ;  /* 0x0000000b9a9a7211 */ /* 0x080fe400028f0eff */
[----:B------:R-:W-:Y:S02]  /*21a0*/  CS2R R34, SRZ ;  /* 0x0000000000227805 */ /* 0x000fe4000001ff00 */
[----:B------:R-:W-:Y:S01]  /*21b0*/  LEA.HI.X.SX32 R153, R10, R11, 0x1, P4 ;  /* 0x0000000b0a997211 */ /* 0x000fe200020f0eff */
[----:B------:R-:W-:Y:S01]  /*21c0*/  IMAD.MOV.U32 R10, RZ, RZ, -0x800000 ;  /* 0xff800000ff0a7424 */ /* 0x000fe200078e00ff */
        /* <DEDUP_REMOVED lines=14> */
[----:B------:R-:W-:Y:S02]  /*22b0*/  IADD3 R123, P4, R23, R16, RZ ;  /* 0x00000010177b7210 */ /* 0x000fe40007f9e0ff */
[----:B------:R-:W-:Y:S02]  /*22c0*/  CS2R R50, SRZ ;  /* 0x0000000000327805 */ /* 0x000fe4000001ff00 */
[----:B------:R-:W-:Y:S01]  /*22d0*/  LEA.HI.X.SX32 R151, R151, R11, 0x1, P5 ;  /* 0x0000000b97977211 */ /* 0x000fe200028f0eff */
[----:B------:R-:W-:Y:S01]  /*22e0*/  IMAD.MOV.U32 R11, RZ, RZ, -0x800000 ;  /* 0xff800000ff0b7424 */ /* 0x000fe200078e00ff */
[----:B------:R-:W-:Y:S02]  /*22f0*/  LEA.HI.X.SX32 R122, R122, R14, 0x1, P1 ;  /* 0x0000000e7a7a7211 */ /* 0x000fe400008f0eff */
[----:B------:R-:W-:-:S02]  /*2300*/  CS2R R52, SRZ ;  /* 0x0000000000347805 */ /* 0x000fc4000001ff00 */
[-C--:B------:R-:W-:Y:S02]  /*2310*/  LEA.HI.X.SX32 R121, R121, R14.reuse, 0x1, P2 ;  /* 0x0000000e79797211 */ /* 0x080fe400010f0eff */
[----:B------:R-:W-:Y:S02]  /*2320*/  CS2R R54, SRZ ;  /* 0x0000000000367805 */ /* 0x000fe4000001ff00 */
[-C--:B------:R-:W-:Y:S01]  /*2330*/  LEA.HI.X.SX32 R120, R120, R14.reuse, 0x1, P3 ;  /* 0x0000000e78787211 */ /* 0x080fe200018f0eff */
[----:B------:R-:W-:Y:S01]  /*2340*/  UMOV UR14, 0xfffffffe ;  /* 0xfffffffe000e7882 */ /* 0x000fe20000000000 */
[----:B------:R-:W-:Y:S01]  /*2350*/  LEA.HI.X.SX32 R23, R23, R14, 0x1, P4 ;  /* 0x0000000e17177211 */ /* 0x000fe200020f0eff */
[----:B------:R-:W-:Y:S01]  /*2360*/  UMOV UR15, 0x7fffffdf ;  /* 0x7fffffdf000f7882 */ /* 0x000fe20000000000 */
[C---:B------:R-:W-:Y:S01]  /*2370*/  LOP3.LUT R20, R0.reuse, 0x20, RZ, 0x3c, !PT ;  /* 0x0000002000147812 */ /* 0x040fe200078e3cff */
[----:B------:R-:W-:Y:S01]  /*2380*/  UMOV UR9, URZ ;  /* 0x0000003f00097c82 */ /* 0x000fe20008000000 */
[----:B------:R-:W-:Y:S01]  /*2390*/  LOP3.LUT R19, R0, 0x30, RZ, 0x3c, !PT ;  /* 0x0000003000137812 */ /* 0x000fe200078e3cff */
[----:B------:R-:W-:Y:S01]  /*23a0*/  UMOV UR5, URZ ;  /* 0x0000003f00057c82 */ /* 0x000fe20008000000 */
[----:B------:R-:W-:Y:S01]  /*23b0*/  SEL R18, R18, 0x1054, !P0 ;  /* 0x0000105412127807 */ /* 0x000fe20004000000 */
[----:B------:R-:W-:Y:S01]  /*23c0*/  UMOV UR6, URZ ;  /* 0x0000003f00067c82 */ /* 0x000fe20008000000 */
[----:B------:R-:W-:Y:S01]  /*23d0*/  SEL R17, R17, 0x3276, !P0 ;  /* 0x0000327611117807 */ /* 0x000fe20004000000 */
[----:B------:R-:W-:Y:S01]  /*23e0*/  UIADD3.64 UR14, UR8, -UR14, URZ ;  /* 0x8000000e080e7297 */ /* 0x000fe2000fffe03f */
[C---:B------:R-:W-:Y:S01]  /*23f0*/  LOP3.LUT R16, R7.reuse, 0x48, RZ, 0xfc, !PT ;  /* 0x0000004807107812 */ /* 0x040fe200078efcff */
[----:B------:R-:W-:Y:S01]  /*2400*/  UIADD3.64 UR24, UR12, 0xfe, URZ ;  /* 0x000000fe0c187897 */ /* 0x000fe2000fffe03f */
[C---:B------:R-:W-:Y:S01]  /*2410*/  LOP3.LUT R15, R7.reuse, 0x40, RZ, 0xfc, !PT ;  /* 0x00000040070f7812 */ /* 0x040fe200078efcff */
[----:B------:R-:W-:Y:S01]  /*2420*/  UIADD3.64 UR28, UR12, 0x100, URZ ;  /* 0x000001000c1c7897 */ /* 0x000fe2000fffe03f */
[----:B------:R-:W-:Y:S01]  /*2430*/  LOP3.LUT R14, R7, 0x8, RZ, 0xfc, !PT ;  /* 0x00000008070e7812 */ /* 0x000fe200078efcff */
[----:B------:R-:W-:Y:S01]  /*2440*/  ULDC UR19, c[0x0][0x238] ;  /* 0x00008e0000137ab9 */ /* 0x000fe20000000800 */
[----:B------:R-:W-:Y:S01]  /*2450*/  LOP3.LUT R13, R168, 0x1, RZ, 0x3c, !PT ;  /* 0x00000001a80d7812 */ /* 0x000fe200078e3cff */
[----:B------:R-:W-:Y:S01]  /*2460*/  UMOV UR10, UR8 ;  /* 0x00000008000a7c82 */ /* 0x000fe20008000000 */
[----:B------:R-:W-:Y:S01]  /*2470*/  UMOV UR11, 0x80000020 ;  /* 0x80000020000b7882 */ /* 0x000fe20000000000 */
[----:B------:R-:W-:Y:S01]  /*2480*/  UMOV UR22, UR8 ;  /* 0x0000000800167c82 */ /* 0x000fe20008000000 */
[----:B------:R-:W-:-:S05]  /*2490*/  UMOV UR23, 0xc0000010 ;  /* 0xc000001000177882 */ /* 0x000fca0000000000 */
.L_x_1:
[----:B------:R-:W-:Y:S02]  /*24a0*/  SHF.R.S32.HI R111, RZ, 0x1f, R12 ;  /* 0x0000001fff6f7819 */ /* 0x000fe4000001140c */
[C---:B------:R-:W-:Y:S02]  /*24b0*/  IADD3 R90, P0, R12.reuse, R181, RZ ;  /* 0x000000b50c5a7210 */ /* 0x040fe40007f1e0ff */
[----:B------:R-:W-:-:S03]  /*24c0*/  IADD3 R96, P1, R12, R187, RZ ;  /* 0x000000bb0c607210 */ /* 0x000fc60007f3e0ff */
[C---:B------:R-:W-:Y:S01]  /*24d0*/  IMAD.X R91, R111.reuse, 0x1, R180, P0 ;  /* 0x000000016f5b7824 */ /* 0x040fe200000e06b4 */
[C---:B------:R-:W-:Y:S01]  /*24e0*/  IADD3 R100, P0, R12.reuse, R189, RZ ;  /* 0x000000bd0c647210 */ /* 0x040fe20007f1e0ff */
[C---:B------:R-:W-:Y:S01]  /*24f0*/  IMAD.X R97, R111.reuse, 0x1, R186, P1 ;  /* 0x000000016f617824 */ /* 0x040fe200008e06ba */
[C---:B------:R-:W-:Y:S02]  /*2500*/  IADD3 R98, P1, R12.reuse, R191, RZ ;  /* 0x000000bf0c627210 */ /* 0x040fe40007f3e0ff */
[----:B------:R0:W2:Y:S01]  /*2510*/  LDG.E.U8 R103, desc[UR20][R90.64] ;  /* 0x000000145a677981 */ /* 0x0000a2000c1e1100 */
[C---:B------:R-:W-:Y:S01]  /*2520*/  IMAD.X R101, R111.reuse, 0x1, R188, P0 ;  /* 0x000000016f657824 */ /* 0x040fe200000e06bc */
[C---:B------:R-:W-:Y:S01]  /*2530*/  IADD3 R94, P0, R12.reuse, R195, RZ ;  /* 0x000000c30c5e7210 */ /* 0x040fe20007f1e0ff */
[C---:B------:R-:W-:Y:S01]  /*2540*/  IMAD.X R99, R111.reuse, 0x1, R190, P1 ;  /* 0x000000016f637824 */ /* 0x040fe200008e06be */
[C---:B------:R-:W-:Y:S01]  /*2550*/  IADD3 R92, P1, R12.reuse, R197, RZ ;  /* 0x000000c50c5c7210 */ /* 0x040fe20007f3e0ff */
[----:B------:R1:W3:Y:S02]  /*2560*/  LDG.E.U8 R102, desc[UR20][R96.64] ;  /* 0x0000001460667981 */ /* 0x0002e4000c1e1100 */
[C---:B------:R-:W-:Y:S01]  /*2570*/  IMAD.X R95, R111.reuse, 0x1, R192, P0 ;  /* 0x000000016f5f7824 */ /* 0x040fe200000e06c0 */
[C---:B------:R-:W-:Y:S01]  /*2580*/  IADD3 R88, P0, R12.reuse, R199, RZ ;  /* 0x000000c70c587210 */ /* 0x040fe20007f1e0ff */
[C---:B------:R-:W-:Y:S01]  /*2590*/  IMAD.X R93, R111.reuse, 0x1, R194, P1 ;  /* 0x000000016f5d7824 */ /* 0x040fe200008e06c2 */
[C---:B0-----:R-:W-:Y:S01]  /*25a0*/  IADD3 R90, P1, R12.reuse, R193, RZ ;  /* 0x000000c10c5a7210 */ /* 0x041fe20007f3e0ff */
[----:B------:R0:W4:Y:S02]  /*25b0*/  LDG.E.U8 R105, desc[UR20][R100.64] ;  /* 0x0000001464697981 */ /* 0x000124000c1e1100 */
[C---:B------:R-:W-:Y:S01]  /*25c0*/  IMAD.X R89, R111.reuse, 0x1, R166, P0 ;  /* 0x000000016f597824 */ /* 0x040fe200000e06a6 */
[----:B-1----:R-:W-:Y:S01]  /*25d0*/  IADD3 R96, P0, R12, R167, RZ ;  /* 0x000000a70c607210 */ /* 0x002fe20007f1e0ff */
[----:B------:R1:W5:Y:S01]  /*25e0*/  LDG.E.U8 R170, desc[UR20][R98.64] ;  /* 0x0000001462aa7981 */ /* 0x000362000c1e1100 */
[----:B------:R-:W-:-:S03]  /*25f0*/  IMAD.X R91, R111, 0x1, R164, P1 ;  /* 0x000000016f5b7824 */ /* 0x000fc600008e06a4 */
[----:B------:R-:W-:Y:S01]  /*2600*/  IMAD.X R97, R111, 0x1, R162, P0 ;  /* 0x000000016f617824 */ /* 0x000fe200000e06a2 */
[C---:B0-----:R-:W-:Y:S01]  /*2610*/  IADD3 R100, P1, R12.reuse, R165, RZ ;  /* 0x000000a50c647210 */ /* 0x041fe20007f3e0ff */
[----:B------:R0:W3:Y:S01]  /*2620*/  LDG.E.U8 R107, desc[UR20][R94.64] ;  /* 0x000000145e6b7981 */ /* 0x0000e2000c1e1100 */
[----:B-1----:R-:W-:-:S03]  /*2630*/  IADD3 R98, P0, R12, R159, RZ ;  /* 0x0000009f0c627210 */ /* 0x002fc60007f1e0ff */
[----:B------:R1:W4:Y:S01]  /*2640*/  LDG.E.U8 R104, desc[UR20][R92.64] ;  /* 0x000000145c687981 */ /* 0x000322000c1e1100 */
[C---:B------:R-:W-:Y:S02]  /*2650*/  IMAD.X R101, R111.reuse, 0x1, R160, P1 ;  /* 0x000000016f657824 */ /* 0x040fe400008e06a0 */
[----:B------:R-:W-:Y:S01]  /*2660*/  IMAD.X R99, R111, 0x1, R154, P0 ;  /* 0x000000016f637824 */ /* 0x000fe200000e069a */
[C---:B0-----:R-:W-:Y:S01]  /*2670*/  IADD3 R94, P1, R12.reuse, R157, RZ ;  /* 0x0000009d0c5e7210 */ /* 0x041fe20007f3e0ff */
[----:B------:R0:W5:Y:S01]  /*2680*/  LDG.E.U8 R172, desc[UR20][R90.64] ;  /* 0x000000145aac7981 */ /* 0x000162000c1e1100 */
[----:B-1----:R-:W-:-:S03]  /*2690*/  IADD3 R92, P0, R12, R163, RZ ;  /* 0x000000a30c5c7210 */ /* 0x002fc60007f1e0ff */
[----:B------:R1:W5:Y:S01]  /*26a0*/  LDG.E.U8 R171, desc[UR20][R88.64] ;  /* 0x0000001458ab7981 */ /* 0x000362000c1e1100 */
[----:B------:R-:W-:-:S03]  /*26b0*/  IMAD.X R95, R111, 0x1, R152, P1 ;  /* 0x000000016f5f7824 */ /* 0x000fc600008e0698 */
[----:B------:R1:W4:Y:S01]  /*26c0*/  LDG.E.U8 R109, desc[UR20][R96.64] ;  /* 0x00000014606d7981 */ /* 0x000322000c1e1100 */
[C---:B0-----:R-:W-:Y:S01]  /*26d0*/  IADD3 R90, P2, R12.reuse, R155, RZ ;  /* 0x0000009b0c5a7210 */ /* 0x041fe20007f5e0ff */
[C---:B------:R-:W-:Y:S02]  /*26e0*/  IMAD.X R93, R111.reuse, 0x1, R158, P0 ;  /* 0x000000016f5d7824 */ /* 0x040fe400000e069e */
[----:B------:R-:W5:Y:S01]  /*26f0*/  LDG.E.U8 R99, desc[UR20][R98.64] ;  /* 0x0000001462637981 */ /* 0x000f62000c1e1100 */
[C---:B-1----:R-:W-:Y:S01]  /*2700*/  IADD3 R88, P1, R12.reuse, R161, RZ ;  /* 0x000000a10c587210 */ /* 0x042fe20007f3e0ff */
[C---:B------:R-:W-:Y:S02]  /*2710*/  IMAD.X R91, R111.reuse, 0x1, R151, P2 ;  /* 0x000000016f5b7824 */ /* 0x040fe400010e0697 */
[----:B------:R-:W5:Y:S01]  /*2720*/  LDG.E.U8 R100, desc[UR20][R100.64] ;  /* 0x0000001464647981 */ /* 0x000f62000c1e1100 */
[----:B------:R-:W-:Y:S01]  /*2730*/  IADD3 R96, P0, R12, R201, RZ ;  /* 0x000000c90c607210 */ /* 0x000fe20007f1e0ff */
[----:B------:R-:W-:-:S02]  /*2740*/  IMAD.X R89, R111, 0x1, R156, P1 ;  /* 0x000000016f597824 */ /* 0x000fc400008e069c */
[----:B------:R-:W5:Y:S02]  /*2750*/  LDG.E.U8 R94, desc[UR20][R94.64] ;  /* 0x000000145e5e7981 */ /* 0x000f64000c1e1100 */
[----:B------:R-:W-:Y:S02]  /*2760*/  IMAD.X R97, R111, 0x1, R153, P0 ;  /* 0x000000016f617824 */ /* 0x000fe400000e0699 */
[----:B------:R-:W5:Y:S04]  /*2770*/  LDG.E.U8 R173, desc[UR20][R92.64] ;  /* 0x000000145cad7981 */ /* 0x000f68000c1e1100 */
[----:B------:R-:W5:Y:S04]  /*2780*/  LDG.E.U8 R175, desc[UR20][R90.64] ;  /* 0x000000145aaf7981 */ /* 0x000f68000c1e1100 */
[----:B------:R-:W5:Y:S04]  /*2790*/  LDG.E.U8 R174, desc[UR20][R88.64] ;  /* 0x0000001458ae7981 */ /* 0x000f68000c1e1100 */
[----:B------:R-:W5:Y:S01]  /*27a0*/  LDG.E.U8 R176, desc[UR20][R96.64] ;  /* 0x0000001460b07981 */ /* 0x000f62000c1e1100 */
[----:B------:R-:W-:Y:S06]  /*27b0*/  BAR.SYNC.DEFER_BLOCKING 0x0 ;  /* 0x0000000000007b1d */ /* 0x000fec0000010000 */
[----:B------:R-:W-:Y:S01]  /*27c0*/  UMOV UR8, UR17 ;  /* 0x0000001100087c82 */ /* 0x000fe20008000000 */
[----:B------:R-:W-:Y:S01]  /*27d0*/  UMOV UR9, 0x80000020 ;  /* 0x8000002000097882 */ /* 0x000fe20000000000 */
[----:B------:R-:W-:Y:S01]  /*27e0*/  UMOV UR26, UR10 ;  /* 0x0000000a001a7c82 */ /* 0x000fe20008000000 */
[----:B------:R-:W-:Y:S01]  /*27f0*/  UMOV UR27, UR11 ;  /* 0x0000000b001b7c82 */ /* 0x000fe20008000000 */
[----:B------:R-:W-:Y:S01]  /*2800*/  UMOV UR30, UR14 ;  /* 0x0000000e001e7c82 */ /* 0x000fe20008000000 */
[----:B------:R-:W-:Y:S01]  /*2810*/  UMOV UR31, UR15 ;  /* 0x0000000f001f7c82 */ /* 0x000fe20008000000 */
[----:B--2---:R-:W-:Y:S04]  /*2820*/  STS.U8 [R0+UR16+0x2000], R103 ;  /* 0x0020006700007988 */ /* 0x004fe80008000010 */
[----:B---3--:R-:W-:Y:S04]  /*2830*/  STS.U8 [R0+UR16+0x2200], R107 ;  /* 0x0022006b00007988 */ /* 0x008fe80008000010 */
[----:B----4-:R-:W-:Y:S04]  /*2840*/  STS.U8 [R0+UR16+0x2400], R109 ;  /* 0x0024006d00007988 */ /* 0x010fe80008000010 */
[----:B-----5:R-:W-:Y:S04]  /*2850*/  STS.U8 [R0+UR16+0x2600], R99 ;  /* 0x0026006300007988 */ /* 0x020fe80008000010 */
[----:B------:R-:W-:Y:S04]  /*2860*/  STS.U8 [R21+UR16+0x2080], R102 ;  /* 0x0020806615007988 */ /* 0x000fe80008000010 */
[----:B------:R-:W-:Y:S04]  /*2870*/  STS.U8 [R21+UR16+0x2280], R104 ;  /* 0x0022806815007988 */ /* 0x000fe80008000010 */
[----:B------:R-:W-:Y:S04]  /*2880*/  STS.U8 [R21+UR16+0x2480], R100 ;  /* 0x0024806415007988 */ /* 0x000fe80008000010 */
[----:B------:R-:W-:Y:S04]  /*2890*/  STS.U8 [R21+UR16+0x2680], R94 ;  /* 0x0026805e15007988 */ /* 0x000fe80008000010 */
[----:B------:R0:W-:Y:S04]  /*28a0*/  STS.U8 [R20+UR16+0x2100], R105 ;  /* 0x0021006914007988 */ /* 0x0001e80008000010 */
[----:B------:R-:W-:Y:S04]  /*28b0*/  STS.U8 [R20+UR16+0x2300], R171 ;  /* 0x002300ab14007988 */ /* 0x000fe80008000010 */
[----:B------:R-:W-:Y:S04]  /*28c0*/  STS.U8 [R20+UR16+0x2500], R173 ;  /* 0x002500ad14007988 */ /* 0x000fe80008000010 */
[----:B------:R-:W-:Y:S04]  /*28d0*/  STS.U8 [R20+UR16+0x2700], R175 ;  /* 0x002700af14007988 */ /* 0x000fe80008000010 */
[----:B------:R-:W-:Y:S04]  /*28e0*/  STS.U8 [R19+UR16+0x2180], R170 ;  /* 0x002180aa13007988 */ /* 0x000fe80008000010 */
[----:B------:R-:W-:Y:S04]  /*28f0*/  STS.U8 [R19+UR16+0x2380], R172 ;  /* 0x002380ac13007988 */ /* 0x000fe80008000010 */
[----:B------:R-:W-:Y:S04]  /*2900*/  STS.U8 [R19+UR16+0x2580], R174 ;  /* 0x002580ae13007988 */ /* 0x000fe80008000010 */
[----:B------:R1:W-:Y:S01]  /*2910*/  STS.U8 [R19+UR16+0x2780], R176 ;  /* 0x002780b013007988 */ /* 0x0003e20008000010 */
[----:B------:R2:W-:Y:S06]  /*2920*/  MEMBAR.ALL.CTA ;  /* 0x0000000000007992 */ /* 0x0005ec0000008000 */
[----:B--2---:R-:W2:Y:S02]  /*2930*/  FENCE.VIEW.ASYNC.S ;  /* 0x00000000000073c6 */ /* 0x004ea40000000000 */
[----:B--2---:R-:W-:Y:S06]  /*2940*/  BAR.SYNC.DEFER_BLOCKING 0x0 ;  /* 0x0000000000007b1d */ /* 0x004fec0000010000 */
[----:B0-----:R-:W-:-:S06]  /*2950*/  WARPGROUP.ARRIVE ;  /* 0x00000000000079c5 */ /* 0x001fcc0000000000 */
[----:B------:R-:W-:Y:S04]  /*2960*/  QGMMA.64x32x32.F32.E4M3.E4M3 R104, gdesc[UR8], RZ, !UPT ;  /* 0x00600000086879f3 */ /* 0x000fe8000c7008ff */
[----:B------:R-:W-:Y:S04]  /*2970*/  QGMMA.64x32x32.F32.E4M3.E4M3 R104, gdesc[UR12], R104 ;  /* 0x006000000c6879f3 */ /* 0x000fe80008700868 */
[----:B------:R-:W-:Y:S01]  /*2980*/  QGMMA.64x32x32.F32.E4M3.E4M3 R88, gdesc[UR24], RZ, !UPT ;  /* 0x00600000185879f3 */ /* 0x000fe2000c7008ff */
[----:B------:R-:W-:Y:S02]  /*2990*/  USHF.R.S32.HI UR8, URZ, 0x1f, UR4 ;  /* 0x0000001f3f087899 */ /* 0x000fe40008011404 */
[----:B-1----:R-:W-:-:S02]  /*29a0*/  IADD3 R176, P1, R149, UR4, RZ ;  /* 0x0000000495b07c10 */ /* 0x002fc4000ff3e0ff */
[----:B------:R-:W-:Y:S02]  /*29b0*/  IADD3 R182, P0, R150, UR4, RZ ;  /* 0x0000000496b67c10 */ /* 0x000fe4000ff1e0ff */
[----:B------:R-:W-:Y:S02]  /*29c0*/  IADD3.X R177, R146, UR8, RZ, P1, !PT ;  /* 0x0000000892b17c10 */ /* 0x000fe40008ffe4ff */
[----:B------:R-:W-:Y:S02]  /*29d0*/  IADD3 R172, P1, R144, UR4, RZ ;  /* 0x0000000490ac7c10 */ /* 0x000fe4000ff3e0ff */
[----:B------:R-:W-:Y:S01]  /*29e0*/  IADD3.X R183, R147, UR8, RZ, P0, !PT ;  /* 0x0000000893b77c10 */ /* 0x000fe200087fe4ff */
[----:B------:R-:W2:Y:S01]  /*29f0*/  LDG.E.U8 R204, desc[UR20][R176.64] ;  /* 0x00000014b0cc7981 */ /* 0x000ea2000c1e1100 */
[----:B------:R-:W-:Y:S01]  /*2a00*/  IADD3 R174, P0, R148, UR4, RZ ;  /* 0x0000000494ae7c10 */ /* 0x000fe2000ff1e0ff */
[----:B------:R-:W-:Y:S01]  /*2a10*/  QGMMA.64x32x32.F32.E4M3.E4M3 R88, gdesc[UR28], R88, gsb0 ;  /* 0x006000001c5879f3 */ /* 0x000fe20008000858 */
[----:B------:R-:W-:Y:S01]  /*2a20*/  IADD3.X R173, R141, UR8, RZ, P1, !PT ;  /* 0x000000088dad7c10 */ /* 0x000fe20008ffe4ff */
[----:B------:R0:W3:Y:S01]  /*2a30*/  LDG.E.U8 R203, desc[UR20][R182.64] ;  /* 0x00000014b6cb7981 */ /* 0x0000e2000c1e1100 */
[----:B------:R-:W-:-:S02]  /*2a40*/  IADD3 R212, P1, R22, UR5, RZ ;  /* 0x0000000516d47c10 */ /* 0x000fc4000ff3e0ff */
[----:B------:R-:W-:Y:S01]  /*2a50*/  IADD3.X R175, R145, UR8, RZ, P0, !PT ;  /* 0x0000000891af7c10 */ /* 0x000fe200087fe4ff */
[----:B------:R-:W4:Y:S01]  /*2a60*/  LDG.E.U8 R206, desc[UR20][R172.64] ;  /* 0x00000014acce7981 */ /* 0x000f22000c1e1100 */
[----:B------:R-:W-:Y:S01]  /*2a70*/  IADD3 R208, P5, R212, 0x9, RZ ;  /* 0x00000009d4d07810 */ /* 0x000fe20007fbe0ff */
[----:B------:R-:W-:Y:S01]  /*2a80*/  IMAD.X R207, RZ, RZ, UR6, P1 ;  /* 0x00000006ffcf7e24 */ /* 0x000fe200088e06ff */
[----:B------:R-:W-:Y:S02]  /*2a90*/  IADD3 R178, P0, R142, UR4, RZ ;  /* 0x000000048eb27c10 */ /* 0x000fe4000ff1e0ff */
[----:B------:R1:W5:Y:S01]  /*2aa0*/  LDG.E.U8 R175, desc[UR20][R174.64] ;  /* 0x00000014aeaf7981 */ /* 0x000362000c1e1100 */
[----:B------:R-:W-:Y:S02]  /*2ab0*/  ISETP.GT.U32.AND P1, PT, R208, R14, PT ;  /* 0x0000000ed000720c */ /* 0x000fe40003f24070 */
[----:B------:R-:W-:Y:S02]  /*2ac0*/  IADD3.X R179, R139, UR8, RZ, P0, !PT ;  /* 0x000000088bb37c10 */ /* 0x000fe400087fe4ff */
[----:B0-----:R-:W-:-:S03]  /*2ad0*/  IADD3 R182, P0, R138, UR4, RZ ;  /* 0x000000048ab67c10 */ /* 0x001fc6000ff1e0ff */
[----:B------:R0:W4:Y:S01]  /*2ae0*/  LDG.E.U8 R178, desc[UR20][R178.64] ;  /* 0x00000014b2b27981 */ /* 0x000122000c1e1100 */
[----:B-1----:R-:W-:Y:S01]  /*2af0*/  IMAD.X R174, RZ, RZ, R207, P5 ;  /* 0x000000ffffae7224 */ /* 0x002fe200028e06cf */
[----:B------:R-:W-:-:S04]  /*2b00*/  IADD3.X R183, R135, UR8, RZ, P0, !PT ;  /* 0x0000000887b77c10 */ /* 0x000fc800087fe4ff */
[----:B------:R-:W-:Y:S02]  /*2b10*/  ISETP.GT.U32.AND.EX P1, PT, R174, RZ, PT, P1 ;  /* 0x000000ffae00720c */ /* 0x000fe40003f24110 */
[C---:B------:R-:W-:Y:S01]  /*2b20*/  IADD3 R210, P5, R212.reuse, 0x10, RZ ;  /* 0x00000010d4d27810 */ /* 0x040fe20007fbe0ff */
[----:B------:R-:W2:Y:S01]  /*2b30*/  LDG.E.U8 R183, desc[UR20][R182.64] ;  /* 0x00000014b6b77981 */ /* 0x000ea2000c1e1100 */
[C---:B------:R-:W-:Y:S02]  /*2b40*/  ISETP.GT.U32.AND P0, PT, R212.reuse, R14, PT ;  /* 0x0000000ed400720c */ /* 0x040fe40003f04070 */
[C---:B------:R-:W-:Y:S01]  /*2b50*/  ISETP.GT.U32.AND P4, PT, R212.reuse, R7, PT ;  /* 0x00000007d400720c */ /* 0x040fe20003f84070 */
[----:B------:R-:W-:Y:S01]  /*2b60*/  IMAD.X R221, RZ, RZ, R207, P5 ;  /* 0x000000ffffdd7224 */ /* 0x000fe200028e06cf */
[----:B------:R-:W-:Y:S02]  /*2b70*/  ISETP.GT.U32.AND.EX P0, PT, R207, RZ, PT, P0 ;  /* 0x000000ffcf00720c */ /* 0x000fe40003f04100 */
[----:B------:R-:W-:-:S02]  /*2b80*/  IADD3 R209, P5, R212, 0x11, RZ ;  /* 0x00000011d4d17810 */ /* 0x000fc40007fbe0ff */
[----:B------:R-:W-:-:S03]  /*2b90*/  ISETP.GT.U32.AND.EX P4, PT, R207, RZ, PT, P4 ;  /* 0x000000ffcf00720c */ /* 0x000fc60003f84140 */
[----:B------:R-:W-:Y:S01]  /*2ba0*/  IMAD.X R222, RZ, RZ, R207, P5 ;  /* 0x000000ffffde7224 */ /* 0x000fe200028e06cf */
[----:B------:R-:W-:Y:S02]  /*2bb0*/  WARPGROUP.DEPBAR.LE gsb0, 0x0 ;  /* 0x00008000000079c5 */ /* 0x000fe40000010000 */
[----:B------:R-:W-:Y:S01]  /*2bc0*/  FMUL R111, R111, UR19 ;  /* 0x000000136f6f7c20 */ /* 0x000fe20008400000 */
[----:B------:R-:W-:-:S04]  /*2bd0*/  FMUL R214, R106, UR19 ;  /* 0x000000136ad67c20 */ /* 0x000fc80008400000 */
[----:B0-----:R-:W-:Y:S02]  /*2be0*/  FSEL R179, R111, -INF , !P1 ;  /* 0xff8000006fb37808 */ /* 0x001fe40004800000 */
[----:B------:R-:W-:Y:S01]  /*2bf0*/  ISETP.GE.U32.AND P1, PT, R212, R14, PT ;  /* 0x0000000ed400720c */ /* 0x000fe20003f26070 */
[----:B------:R-:W-:-:S03]  /*2c00*/  FMUL R213, R107, UR19 ;  /* 0x000000136bd57c20 */ /* 0x000fc60008400000 */
[----:B------:R-:W-:Y:S01]  /*2c10*/  ISETP.GE.U32.AND.EX P1, PT, R207, RZ, PT, P1 ;  /* 0x000000ffcf00720c */ /* 0x000fe20003f26110 */
[----:B------:R-:W-:Y:S01]  /*2c20*/  FMUL R218, R110, UR19 ;  /* 0x000000136eda7c20 */ /* 0x000fe20008400000 */
[----:B------:R-:W-:Y:S02]  /*2c30*/  FSEL R214, R214, -INF , !P0 ;  /* 0xff800000d6d67808 */ /* 0x000fe40004000000 */
[----:B------:R-:W-:Y:S02]  /*2c40*/  FSEL R213, R213, -INF , !P1 ;  /* 0xff800000d5d57808 */ /* 0x000fe40004800000 */
[-C--:B------:R-:W-:Y:S01]  /*2c50*/  ISETP.GT.U32.AND P0, PT, R210, R14.reuse, PT ;  /* 0x0000000ed200720c */ /* 0x080fe20003f04070 */
[----:B------:R-:W-:Y:S01]  /*2c60*/  FMUL R215, R114, UR19 ;  /* 0x0000001372d77c20 */ /* 0x000fe20008400000 */
[----:B------:R-:W-:Y:S02]  /*2c70*/  ISETP.GT.U32.AND P1, PT, R209, R14, PT ;  /* 0x0000000ed100720c */ /* 0x000fe40003f24070 */
[----:B------:R-:W-:-:S02]  /*2c80*/  FSEL R218, R218, -INF , !P4 ;  /* 0xff800000dada7808 */ /* 0x000fc40006000000 */
[----:B------:R-:W-:Y:S01]  /*2c90*/  FMNMX R107, R214, R213, !PT ;  /* 0x000000d5d66b7209 */ /* 0x000fe20007800000 */
[----:B------:R-:W-:Y:S01]  /*2ca0*/  FMUL R217, R115, UR19 ;  /* 0x0000001373d97c20 */ /* 0x000fe20008400000 */
[----:B------:R-:W-:Y:S02]  /*2cb0*/  ISETP.GT.U32.AND.EX P0, PT, R221, RZ, PT, P0 ;  /* 0x000000ffdd00720c */ /* 0x000fe40003f04100 */
[----:B------:R-:W-:Y:S02]  /*2cc0*/  IADD3 R211, P5, R212, 0x18, RZ ;  /* 0x00000018d4d37810 */ /* 0x000fe40007fbe0ff */
[----:B------:R-:W-:Y:S02]  /*2cd0*/  ISETP.GT.U32.AND.EX P1, PT, R222, RZ, PT, P1 ;  /* 0x000000ffde00720c */ /* 0x000fe40003f24110 */
[----:B------:R-:W-:Y:S02]  /*2ce0*/  FMNMX R106, R218, R107, !PT ;  /* 0x0000006bda6a7209 */ /* 0x000fe40007800000 */
[----:B------:R-:W-:Y:S01]  /*2cf0*/  FSEL R215, R215, -INF , !P0 ;  /* 0xff800000d7d77808 */ /* 0x000fe20004000000 */
[----:B------:R-:W-:Y:S01]  /*2d00*/  IMAD.X R223, RZ, RZ, R207, P5 ;  /* 0x000000ffffdf7224 */ /* 0x000fe200028e06cf */
[----:B------:R-:W-:-:S02]  /*2d10*/  IADD3 R216, P0, R212, 0x19, RZ ;  /* 0x00000019d4d87810 */ /* 0x000fc40007f1e0ff */
[----:B------:R-:W-:Y:S02]  /*2d20*/  FSEL R217, R217, -INF , !P1 ;  /* 0xff800000d9d97808 */ /* 0x000fe40004800000 */
[----:B------:R-:W-:Y:S02]  /*2d30*/  ISETP.GT.U32.AND P1, PT, R211, R14, PT ;  /* 0x0000000ed300720c */ /* 0x000fe40003f24070 */
[----:B------:R-:W-:Y:S01]  /*2d40*/  FMNMX R106, R179, R106, !PT ;  /* 0x0000006ab36a7209 */ /* 0x000fe20007800000 */
[----:B------:R-:W-:Y:S02]  /*2d50*/  IMAD.X R224, RZ, RZ, R207, P0 ;  /* 0x000000ffffe07224 */ /* 0x000fe400000e06cf */
[----:B------:R-:W-:Y:S01]  /*2d60*/  FMUL R220, R118, UR19 ;  /* 0x0000001376dc7c20 */ /* 0x000fe20008400000 */
[----:B------:R-:W-:Y:S02]  /*2d70*/  ISETP.GT.U32.AND P5, PT, R216, R14, PT ;  /* 0x0000000ed800720c */ /* 0x000fe40003fa4070 */
[----:B------:R-:W-:-:S02]  /*2d80*/  ISETP.GT.U32.AND.EX P1, PT, R223, RZ, PT, P1 ;  /* 0x000000ffdf00720c */ /* 0x000fc40003f24110 */
[----:B------:R-:W-:Y:S01]  /*2d90*/  FMNMX R106, R215, R106, !PT ;  /* 0x0000006ad76a7209 */ /* 0x000fe20007800000 */
[----:B------:R-:W-:Y:S01]  /*2da0*/  FMUL R219, R119, UR19 ;  /* 0x0000001377db7c20 */ /* 0x000fe20008400000 */
[----:B------:R-:W-:Y:S02]  /*2db0*/  ISETP.GT.U32.AND.EX P5, PT, R224, RZ, PT, P5 ;  /* 0x000000ffe000720c */ /* 0x000fe40003fa4150 */
[----:B------:R-:W-:Y:S02]  /*2dc0*/  FSEL R220, R220, -INF , !P1 ;  /* 0xff800000dcdc7808 */ /* 0x000fe40004800000 */
[----:B------:R-:W-:Y:S02]  /*2dd0*/  FMNMX R107, R217, R106, !PT ;  /* 0x0000006ad96b7209 */ /* 0x000fe40007800000 */
[----:B------:R-:W-:Y:S02]  /*2de0*/  IADD3 R170, P2, R143, UR4, RZ ;  /* 0x000000048faa7c10 */ /* 0x000fe4000ff5e0ff */
[----:B------:R-:W-:-:S02]  /*2df0*/  FSEL R219, R219, -INF , !P5 ;  /* 0xff800000dbdb7808 */ /* 0x000fc40006800000 */
[----:B------:R-:W-:Y:S02]  /*2e00*/  FMNMX R110, R220, R107, !PT ;  /* 0x0000006bdc6e7209 */ /* 0x000fe40007800000 */
[----:B------:R-:W-:Y:S02]  /*2e10*/  IADD3 R106, P0, R132, UR4, RZ ;  /* 0x00000004846a7c10 */ /* 0x000fe4000ff1e0ff */
[----:B------:R-:W-:Y:S02]  /*2e20*/  IADD3.X R171, R140, UR8, RZ, P2, !PT ;  /* 0x000000088cab7c10 */ /* 0x000fe400097fe4ff */
[----:B------:R-:W-:Y:S02]  /*2e30*/  FMNMX R225, R219, R110, !PT ;  /* 0x0000006edbe17209 */ /* 0x000fe40007800000 */
[----:B------:R-:W-:Y:S01]  /*2e40*/  IADD3 R110, P1, R131, UR4, RZ ;  /* 0x00000004836e7c10 */ /* 0x000fe2000ff3e0ff */
[----:B------:R0:W4:Y:S01]  /*2e50*/  LDG.E.U8 R205, desc[UR20][R170.64] ;  /* 0x00000014aacd7981 */ /* 0x000122000c1e1100 */
[----:B------:R-:W-:-:S02]  /*2e60*/  IADD3.X R107, R129, UR8, RZ, P0, !PT ;  /* 0x00000008816b7c10 */ /* 0x000fc400087fe4ff */
[----:B------:R-:W-:Y:S02]  /*2e70*/  IADD3 R114, P0, R130, UR4, RZ ;  /* 0x0000000482727c10 */ /* 0x000fe4000ff1e0ff */
[----:B------:R-:W-:Y:S01]  /*2e80*/  IADD3.X R111, R128, UR8, RZ, P1, !PT ;  /* 0x00000008806f7c10 */ /* 0x000fe20008ffe4ff */
[----:B------:R1:W2:Y:S01]  /*2e90*/  LDG.E.U8 R182, desc[UR20][R106.64] ;  /* 0x000000146ab67981 */ /* 0x0002a2000c1e1100 */
[----:B------:R-:W-:Y:S02]  /*2ea0*/  IADD3 R184, P2, R136, UR4, RZ ;  /* 0x0000000488b87c10 */ /* 0x000fe4000ff5e0ff */
[----:B0-----:R-:W-:Y:S02]  /*2eb0*/  IADD3 R170, P1, R126, UR4, RZ ;  /* 0x000000047eaa7c10 */ /* 0x001fe4000ff3e0ff */
[----:B------:R0:W2:Y:S01]  /*2ec0*/  LDG.E.U8 R111, desc[UR20][R110.64] ;  /* 0x000000146e6f7981 */ /* 0x0000a2000c1e1100 */
[----:B------:R-:W-:Y:S02]  /*2ed0*/  IADD3.X R115, R127, UR8, RZ, P0, !PT ;  /* 0x000000087f737c10 */ /* 0x000fe400087fe4ff */
[----:B------:R-:W-:-:S02]  /*2ee0*/  IADD3 R172, P0, R124, UR4, RZ ;  /* 0x000000047cac7c10 */ /* 0x000fc4000ff1e0ff */
[----:B------:R-:W-:Y:S01]  /*2ef0*/  IADD3.X R185, R133, UR8, RZ, P2, !PT ;  /* 0x0000000885b97c10 */ /* 0x000fe200097fe4ff */
[----:B------:R0:W2:Y:S01]  /*2f00*/  LDG.E.U8 R114, desc[UR20][R114.64] ;  /* 0x0000001472727981 */ /* 0x0000a2000c1e1100 */
[----:B------:R-:W-:Y:S02]  /*2f10*/  IADD3.X R171, R122, UR8, RZ, P1, !PT ;  /* 0x000000087aab7c10 */ /* 0x000fe40008ffe4ff */
[----:B------:R-:W-:Y:S02]  /*2f20*/  IADD3 R176, P3, R137, UR4, RZ ;  /* 0x0000000489b07c10 */ /* 0x000fe4000ff7e0ff */
[----:B------:R-:W-:Y:S01]  /*2f30*/  IADD3 R118, P2, R125, UR4, RZ ;  /* 0x000000047d767c10 */ /* 0x000fe2000ff5e0ff */
[----:B------:R-:W2:Y:S01]  /*2f40*/  LDG.E.U8 R185, desc[UR20][R184.64] ;  /* 0x00000014b8b97981 */ /* 0x000ea2000c1e1100 */
[----:B-1----:R-:W-:Y:S02]  /*2f50*/  IADD3 R106, P1, R123, UR4, RZ ;  /* 0x000000047b6a7c10 */ /* 0x002fe4000ff3e0ff */
[----:B------:R-:W-:Y:S01]  /*2f60*/  IADD3.X R173, R120, UR8, RZ, P0, !PT ;  /* 0x0000000878ad7c10 */ /* 0x000fe200087fe4ff */
[----:B------:R1:W2:Y:S01]  /*2f70*/  LDG.E.U8 R171, desc[UR20][R170.64] ;  /* 0x00000014aaab7981 */ /* 0x0002a2000c1e1100 */
[----:B------:R-:W-:-:S02]  /*2f80*/  IADD3.X R177, R134, UR8, RZ, P3, !PT ;  /* 0x0000000886b17c10 */ /* 0x000fc40009ffe4ff */
[----:B------:R-:W-:Y:S02]  /*2f90*/  IADD3.X R119, R121, UR8, RZ, P2, !PT ;  /* 0x0000000879777c10 */ /* 0x000fe400097fe4ff */
[----:B------:R-:W-:Y:S01]  /*2fa0*/  IADD3.X R107, R23, UR8, RZ, P1, !PT ;  /* 0x00000008176b7c10 */ /* 0x000fe20008ffe4ff */
[----:B------:R-:W2:Y:S04]  /*2fb0*/  LDG.E.U8 R173, desc[UR20][R172.64] ;  /* 0x00000014acad7981 */ /* 0x000ea8000c1e1100 */
[----:B------:R-:W2:Y:S04]  /*2fc0*/  LDG.E.U8 R176, desc[UR20][R176.64] ;  /* 0x00000014b0b07981 */ /* 0x000ea8000c1e1100 */
[----:B------:R1:W2:Y:S04]  /*2fd0*/  LDG.E.U8 R118, desc[UR20][R118.64] ;  /* 0x0000001476767981 */ /* 0x0002a8000c1e1100 */
[----:B------:R3:W2:Y:S01]  /*2fe0*/  LDG.E.U8 R106, desc[UR20][R106.64] ;  /* 0x000000146a6a7981 */ /* 0x0006a2000c1e1100 */
[CC--:B------:R-:W-:Y:S01]  /*2ff0*/  ISETP.GT.U32.AND P0, PT, R208.reuse, R7.reuse, PT ;  /* 0x00000007d000720c */ /* 0x0c0fe20003f04070 */
[----:B------:R-:W-:Y:S01]  /*3000*/  FMUL R109, R109, UR19 ;  /* 0x000000136d6d7c20 */ /* 0x000fe20008400000 */
[----:B------:R-:W-:Y:S01]  /*3010*/  ISETP.GT.U32.AND P3, PT, R208, R16, PT ;  /* 0x00000010d000720c */ /* 0x000fe20003f64070 */
[----:B0-----:R-:W-:Y:S01]  /*3020*/  FMUL R110, R95, UR19 ;  /* 0x000000135f6e7c20 */ /* 0x001fe20008400000 */
[----:B------:R-:W-:Y:S01]  /*3030*/  ISETP.GT.U32.AND.EX P0, PT, R174, RZ, PT, P0 ;  /* 0x000000ffae00720c */ /* 0x000fe20003f04100 */
[----:B------:R-:W0:Y:S01]  /*3040*/  SHFL.BFLY PT, R226, R225, 0x2, 0x1f ;  /* 0x0c401f00e1e27f89 */ /* 0x000e2200000e0000 */
[----:B------:R-:W-:-:S02]  /*3050*/  ISETP.GT.U32.AND P1, PT, R210, R7, PT ;  /* 0x00000007d200720c */ /* 0x000fc40003f24070 */
[----:B------:R-:W-:Y:S01]  /*3060*/  ISETP.GT.U32.AND.EX P3, PT, R174, RZ, PT, P3 ;  /* 0x000000ffae00720c */ /* 0x000fe20003f64130 */
[----:B------:R-:W-:Y:S01]  /*3070*/  FMUL R112, R112, UR19 ;  /* 0x0000001370707c20 */ /* 0x000fe20008400000 */
[----:B------:R-:W-:Y:S01]  /*3080*/  FSEL R95, R109, -INF , !P0 ;  /* 0xff8000006d5f7808 */ /* 0x000fe20004000000 */
[----:B------:R-:W-:Y:S01]  /*3090*/  FMUL R113, R113, UR19 ;  /* 0x0000001371717c20 */ /* 0x000fe20008400000 */
[-C--:B------:R-:W-:Y:S01]  /*30a0*/  ISETP.GT.U32.AND P0, PT, R210, R16.reuse, PT ;  /* 0x00000010d200720c */ /* 0x080fe20003f04070 */
[----:B------:R-:W-:Y:S01]  /*30b0*/  FMUL R115, R90, UR19 ;  /* 0x000000135a737c20 */ /* 0x000fe20008400000 */
[----:B------:R-:W-:Y:S01]  /*30c0*/  ISETP.GT.U32.AND.EX P1, PT, R221, RZ, PT, P1 ;  /* 0x000000ffdd00720c */ /* 0x000fe20003f24110 */
[----:B-1----:R-:W-:Y:S01]  /*30d0*/  FMUL R170, R91, UR19 ;  /* 0x000000135baa7c20 */ /* 0x002fe20008400000 */
[----:B------:R-:W-:Y:S01]  /*30e0*/  FSEL R109, R110, -INF , !P3 ;  /* 0xff8000006e6d7808 */ /* 0x000fe20005800000 */
[----:B------:R-:W-:Y:S01]  /*30f0*/  FMUL R110, R98, UR19 ;  /* 0x00000013626e7c20 */ /* 0x000fe20008400000 */
[----:B------:R-:W-:Y:S01]  /*3100*/  ISETP.GT.U32.AND P3, PT, R209, R7, PT ;  /* 0x00000007d100720c */ /* 0x000fe20003f64070 */
[----:B------:R-:W-:Y:S01]  /*3110*/  FMUL R103, R103, UR19 ;  /* 0x0000001367677c20 */ /* 0x000fe20008400000 */
[----:B------:R-:W-:Y:S01]  /*3120*/  ISETP.GT.U32.AND.EX P0, PT, R221, RZ, PT, P0 ;  /* 0x000000ffdd00720c */ /* 0x000fe20003f04100 */
[----:B------:R-:W-:Y:S01]  /*3130*/  FMUL R104, R104, UR19 ;  /* 0x0000001368687c20 */ /* 0x000fe20008400000 */
[----:B------:R-:W-:Y:S01]  /*3140*/  FSEL R98, R112, -INF , !P1 ;  /* 0xff80000070627808 */ /* 0x000fe20004800000 */
[----:B------:R-:W-:Y:S01]  /*3150*/  FMUL R108, R108, UR19 ;  /* 0x000000136c6c7c20 */ /* 0x000fe20008400000 */
[----:B------:R-:W-:Y:S01]  /*3160*/  ISETP.GT.U32.AND P1, PT, R212, R16, PT ;  /* 0x00000010d400720c */ /* 0x000fe20003f24070 */
[----:B------:R-:W-:Y:S01]  /*3170*/  FMUL R92, R92, UR19 ;  /* 0x000000135c5c7c20 */ /* 0x000fe20008400000 */
[----:B------:R-:W-:Y:S01]  /*3180*/  ISETP.GT.U32.AND.EX P3, PT, R222, RZ, PT, P3 ;  /* 0x000000ffde00720c */ /* 0x000fe20003f64130 */
[----:B------:R-:W-:Y:S01]  /*3190*/  BAR.SYNC.DEFER_BLOCKING 0x0 ;  /* 0x0000000000007b1d */ /* 0x000fe20000010000 */
[----:B------:R-:W-:-:S02]  /*31a0*/  FSEL R110, R110, -INF , !P0 ;  /* 0xff8000006e6e7808 */ /* 0x000fc40004000000 */
[C---:B------:R-:W-:Y:S02]  /*31b0*/  IADD3 R184, P0, R212.reuse, 0x8, RZ ;  /* 0x00000008d4b87810 */ /* 0x040fe40007f1e0ff */
[----:B------:R-:W-:Y:S02]  /*31c0*/  ISETP.GT.U32.AND.EX P1, PT, R207, RZ, PT, P1 ;  /* 0x000000ffcf00720c */ /* 0x000fe40003f24110 */
[----:B------:R-:W-:Y:S02]  /*31d0*/  FSEL R90, R113, -INF , !P3 ;  /* 0xff800000715a7808 */ /* 0x000fe40005800000 */
[-C--:B------:R-:W-:Y:S01]  /*31e0*/  ISETP.GE.U32.AND P3, PT, R212, R16.reuse, PT ;  /* 0x00000010d400720c */ /* 0x080fe20003f66070 */
[----:B------:R-:W-:Y:S01]  /*31f0*/  IMAD.X R119, RZ, RZ, R207, P0 ;  /* 0x000000ffff777224 */ /* 0x000fe200000e06cf */
[----:B------:R-:W-:Y:S02]  /*3200*/  FSEL R115, R115, -INF , !P1 ;  /* 0xff80000073737808 */ /* 0x000fe40004800000 */
[----:B------:R-:W-:-:S02]  /*3210*/  ISETP.GT.U32.AND P1, PT, R184, R16, PT ;  /* 0x00000010b800720c */ /* 0x000fc40003f24070 */
[----:B------:R-:W-:Y:S01]  /*3220*/  ISETP.GE.U32.AND.EX P3, PT, R207, RZ, PT, P3 ;  /* 0x000000ffcf00720c */ /* 0x000fe20003f66130 */
[----:B------:R-:W-:Y:S01]  /*3230*/  FMUL R113, R94, UR19 ;  /* 0x000000135e717c20 */ /* 0x000fe20008400000 */
[----:B------:R-:W-:Y:S02]  /*3240*/  ISETP.GT.U32.AND.EX P1, PT, R119, RZ, PT, P1 ;  /* 0x000000ff7700720c */ /* 0x000fe40003f24110 */
[----:B------:R-:W-:Y:S02]  /*3250*/  FSEL R170, R170, -INF , !P3 ;  /* 0xff800000aaaa7808 */ /* 0x000fe40005800000 */
[----:B0-----:R-:W-:Y:S02]  /*3260*/  FMNMX R177, R225, R226, !PT ;  /* 0x000000e2e1b17209 */ /* 0x001fe40007800000 */
[----:B------:R-:W-:Y:S02]  /*3270*/  FSEL R113, R113, -INF , !P1 ;  /* 0xff80000071717808 */ /* 0x000fe40004800000 */
[----:B------:R-:W-:Y:S01]  /*3280*/  FMNMX R112, R115, R170, !PT ;  /* 0x000000aa73707209 */ /* 0x000fe20007800000 */
[----:B------:R-:W0:Y:S01]  /*3290*/  SHFL.BFLY PT, R172, R177, 0x1, 0x1f ;  /* 0x0c201f00b1ac7f89 */ /* 0x000e2200000e0000 */
[----:B------:R-:W-:-:S02]  /*32a0*/  ISETP.GT.U32.AND P0, PT, R209, R16, PT ;  /* 0x00000010d100720c */ /* 0x000fc40003f04070 */
[----:B------:R-:W-:Y:S01]  /*32b0*/  FMNMX R112, R113, R112, !PT ;  /* 0x0000007071707209 */ /* 0x000fe20007800000 */
[----:B------:R-:W-:Y:S01]  /*32c0*/  FMUL R94, R99, UR19 ;  /* 0x00000013635e7c20 */ /* 0x000fe20008400000 */
[----:B------:R-:W-:Y:S02]  /*32d0*/  ISETP.GT.U32.AND.EX P3, PT, R222, RZ, PT, P0 ;  /* 0x000000ffde00720c */ /* 0x000fe40003f64100 */
[----:B------:R-:W-:Y:S02]  /*32e0*/  ISETP.GT.U32.AND P1, PT, R211, R16, PT ;  /* 0x00000010d300720c */ /* 0x000fe40003f24070 */
[----:B------:R-:W-:Y:S01]  /*32f0*/  FMNMX R99, R109, R112, !PT ;  /* 0x000000706d637209 */ /* 0x000fe20007800000 */
[----:B------:R-:W-:Y:S01]  /*3300*/  FMUL R112, R102, UR19 ;  /* 0x0000001366707c20 */ /* 0x000fe20008400000 */
[----:B------:R-:W-:Y:S02]  /*3310*/  FSEL R94, R94, -INF , !P3 ;  /* 0xff8000005e5e7808 */ /* 0x000fe40005800000 */
[----:B------:R-:W-:-:S02]  /*3320*/  ISETP.GT.U32.AND P3, PT, R216, R16, PT ;  /* 0x00000010d800720c */ /* 0x000fc40003f64070 */
[----:B------:R-:W-:Y:S02]  /*3330*/  ISETP.GT.U32.AND.EX P1, PT, R223, RZ, PT, P1 ;  /* 0x000000ffdf00720c */ /* 0x000fe40003f24110 */
[----:B------:R-:W-:Y:S02]  /*3340*/  FMNMX R99, R110, R99, !PT ;  /* 0x000000636e637209 */ /* 0x000fe40007800000 */
[----:B------:R-:W-:Y:S02]  /*3350*/  ISETP.GT.U32.AND.EX P3, PT, R224, RZ, PT, P3 ;  /* 0x000000ffe000720c */ /* 0x000fe40003f64130 */
[----:B------:R-:W-:Y:S02]  /*3360*/  FSEL R112, R112, -INF , !P1 ;  /* 0xff80000070707808 */ /* 0x000fe40004800000 */
[----:B------:R-:W-:Y:S02]  /*3370*/  FMNMX R99, R94, R99, !PT ;  /* 0x000000635e637209 */ /* 0x000fe40007800000 */
[----:B------:R-:W-:-:S02]  /*3380*/  FSEL R103, R103, -INF , !P3 ;  /* 0xff80000067677808 */ /* 0x000fc40005800000 */
[----:B------:R-:W-:Y:S02]  /*3390*/  FMNMX R102, R112, R99, !PT ;  /* 0x0000006370667209 */ /* 0x000fe40007800000 */
[C---:B------:R-:W-:Y:S02]  /*33a0*/  ISETP.GT.U32.AND P1, PT, R184.reuse, R7, PT ;  /* 0x00000007b800720c */ /* 0x040fe40003f24070 */
[----:B------:R-:W-:Y:S02]  /*33b0*/  ISETP.GT.U32.AND P3, PT, R184, R15, PT ;  /* 0x0000000fb800720c */ /* 0x000fe40003f64070 */
[----:B------:R-:W-:Y:S02]  /*33c0*/  FMNMX R184, R103, R102, !PT ;  /* 0x0000006667b87209 */ /* 0x000fe40007800000 */
[----:B0-----:R-:W-:-:S03]  /*33d0*/  FMNMX R99, R177, R172, !PT ;  /* 0x000000acb1637209 */ /* 0x001fc60007800000 */
[----:B------:R-:W0:Y:S01]  /*33e0*/  SHFL.BFLY PT, R177, R184, 0x2, 0x1f ;  /* 0x0c401f00b8b17f89 */ /* 0x000e2200000e0000 */
[-C--:B------:R-:W-:Y:S02]  /*33f0*/  ISETP.GE.U32.AND P5, PT, R212, R7.reuse, PT ;  /* 0x00000007d400720c */ /* 0x080fe40003fa6070 */
[----:B------:R-:W-:Y:S02]  /*3400*/  ISETP.GT.U32.AND P0, PT, R211, R7, PT ;  /* 0x00000007d300720c */ /* 0x000fe40003f04070 */
[C---:B------:R-:W-:Y:S02]  /*3410*/  ISETP.GT.U32.AND.EX P1, PT, R119.reuse, RZ, PT, P1 ;  /* 0x000000ff7700720c */ /* 0x040fe40003f24110 */
[----:B------:R-:W-:Y:S01]  /*3420*/  ISETP.GT.U32.AND.EX P3, PT, R119, RZ, PT, P3 ;  /* 0x000000ff7700720c */ /* 0x000fe20003f64130 */
[----:B------:R-:W-:Y:S01]  /*3430*/  FMUL R119, R105, UR19 ;  /* 0x0000001369777c20 */ /* 0x000fe20008400000 */
[----:B------:R-:W-:Y:S01]  /*3440*/  FMUL R91, R116, UR19 ;  /* 0x00000013745b7c20 */ /* 0x000fe20008400000 */
[----:B------:R-:W-:-:S02]  /*3450*/  ISETP.GE.U32.AND.EX P5, PT, R207, RZ, PT, P5 ;  /* 0x000000ffcf00720c */ /* 0x000fc40003fa6150 */
[----:B------:R-:W-:Y:S02]  /*3460*/  ISETP.GT.U32.AND.EX P0, PT, R223, RZ, PT, P0 ;  /* 0x000000ffdf00720c */ /* 0x000fe40003f04100 */
[----:B------:R-:W-:Y:S02]  /*3470*/  FSEL R104, R104, -INF , !P4 ;  /* 0xff80000068687808 */ /* 0x000fe40006000000 */
[----:B------:R-:W-:Y:S02]  /*3480*/  FSEL R119, R119, -INF , !P5 ;  /* 0xff80000077777808 */ /* 0x000fe40006800000 */
[----:B------:R-:W-:Y:S01]  /*3490*/  FSEL R91, R91, -INF , !P0 ;  /* 0xff8000005b5b7808 */ /* 0x000fe20004000000 */
[----:B------:R-:W-:Y:S01]  /*34a0*/  FMUL R172, R117, UR19 ;  /* 0x0000001375ac7c20 */ /* 0x000fe20008400000 */
[CC--:B------:R-:W-:Y:S02]  /*34b0*/  ISETP.GT.U32.AND P2, PT, R212.reuse, R15.reuse, PT ;  /* 0x0000000fd400720c */ /* 0x0c0fe40003f44070 */
[----:B------:R-:W-:-:S02]  /*34c0*/  ISETP.GE.U32.AND P0, PT, R212, R15, PT ;  /* 0x0000000fd400720c */ /* 0x000fc40003f06070 */
[----:B------:R-:W-:Y:S02]  /*34d0*/  FSEL R108, R108, -INF , !P1 ;  /* 0xff8000006c6c7808 */ /* 0x000fe40004800000 */
[----:B------:R-:W-:Y:S02]  /*34e0*/  FMNMX R117, R104, R119, !PT ;  /* 0x0000007768757209 */ /* 0x000fe40007800000 */
[C---:B------:R-:W-:Y:S02]  /*34f0*/  ISETP.GT.U32.AND.EX P2, PT, R207.reuse, RZ, PT, P2 ;  /* 0x000000ffcf00720c */ /* 0x040fe40003f44120 */
[----:B------:R-:W-:Y:S02]  /*3500*/  ISETP.GE.U32.AND.EX P0, PT, R207, RZ, PT, P0 ;  /* 0x000000ffcf00720c */ /* 0x000fe40003f06100 */
[----:B0-----:R-:W-:Y:S02]  /*3510*/  FMNMX R207, R184, R177, !PT ;  /* 0x000000b1b8cf7209 */ /* 0x001fe40007800000 */
[----:B------:R-:W-:Y:S01]  /*3520*/  FMNMX R184, R108, R117, !PT ;  /* 0x000000756cb87209 */ /* 0x000fe20007800000 */
[----:B------:R-:W-:Y:S01]  /*3530*/  FMUL R116, R88, UR19 ;  /* 0x0000001358747c20 */ /* 0x000fe20008400000 */
[----:B------:R-:W-:-:S02]  /*3540*/  ISETP.GT.U32.AND P1, PT, R208, R15, PT ;  /* 0x0000000fd000720c */ /* 0x000fc40003f24070 */
[----:B------:R-:W0:Y:S01]  /*3550*/  SHFL.BFLY PT, R208, R207, 0x1, 0x1f ;  /* 0x0c201f00cfd07f89 */ /* 0x000e2200000e0000 */
[----:B------:R-:W-:Y:S02]  /*3560*/  FMNMX R177, R95, R184, !PT ;  /* 0x000000b85fb17209 */ /* 0x000fe40007800000 */
[----:B------:R-:W-:Y:S02]  /*3570*/  FSEL R116, R116, -INF , !P2 ;  /* 0xff80000074747808 */ /* 0x000fe40005000000 */
[----:B------:R-:W-:Y:S02]  /*3580*/  ISETP.GT.U32.AND P2, PT, R216, R7, PT ;  /* 0x00000007d800720c */ /* 0x000fe40003f44070 */
[----:B------:R-:W-:Y:S02]  /*3590*/  FMNMX R177, R98, R177, !PT ;  /* 0x000000b162b17209 */ /* 0x000fe40007800000 */
[----:B------:R-:W-:Y:S02]  /*35a0*/  ISETP.GT.U32.AND.EX P2, PT, R224, RZ, PT, P2 ;  /* 0x000000ffe000720c */ /* 0x000fe40003f44120 */
[----:B------:R-:W-:-:S02]  /*35b0*/  FMNMX R184, R90, R177, !PT ;  /* 0x000000b15ab87209 */ /* 0x000fc40007800000 */
[----:B------:R-:W-:Y:S02]  /*35c0*/  FSEL R172, R172, -INF , !P2 ;  /* 0xff800000acac7808 */ /* 0x000fe40005000000 */
[----:B------:R-:W-:Y:S02]  /*35d0*/  FMNMX R177, R91, R184, !PT ;  /* 0x000000b85bb17209 */ /* 0x000fe40007800000 */
[----:B------:R-:W-:Y:S02]  /*35e0*/  ISETP.GT.U32.AND P5, PT, R211, R15, PT ;  /* 0x0000000fd300720c */ /* 0x000fe40003fa4070 */
[----:B------:R-:W-:Y:S01]  /*35f0*/  FMNMX R211, R172, R177, !PT ;  /* 0x000000b1acd37209 */ /* 0x000fe20007800000 */
[----:B------:R-:W-:-:S04]  /*3600*/  FMUL R184, R89, UR19 ;  /* 0x0000001359b87c20 */ /* 0x000fc80008400000 */
[----:B------:R-:W1:Y:S01]  /*3610*/  SHFL.BFLY PT, R212, R211, 0x2, 0x1f ;  /* 0x0c401f00d3d47f89 */ /* 0x000e6200000e0000 */
[----:B0-----:R-:W-:Y:S01]  /*3620*/  FMNMX R177, R207, R208, !PT ;  /* 0x000000d0cfb17209 */ /* 0x001fe20007800000 */
[----:B------:R-:W-:Y:S01]  /*3630*/  FMUL R207, R93, UR19 ;  /* 0x000000135dcf7c20 */ /* 0x000fe20008400000 */
[----:B------:R-:W-:Y:S02]  /*3640*/  FSEL R93, R184, -INF , !P0 ;  /* 0xff800000b85d7808 */ /* 0x000fe40004000000 */
[----:B------:R-:W-:Y:S02]  /*3650*/  FMNMX R177, R177, R10, !PT ;  /* 0x0000000ab1b17209 */ /* 0x000fe40007800000 */
[-C--:B------:R-:W-:Y:S01]  /*3660*/  ISETP.GT.U32.AND P4, PT, R209, R15.reuse, PT ;  /* 0x0000000fd100720c */ /* 0x080fe20003f84070 */
[----:B------:R-:W-:Y:S01]  /*3670*/  FMUL R209, R97, UR19 ;  /* 0x0000001361d17c20 */ /* 0x000fe20008400000 */
[----:B------:R-:W-:Y:S02]  /*3680*/  FSEL R92, R92, -INF , !P3 ;  /* 0xff8000005c5c7808 */ /* 0x000fe40005800000 */
[----:B------:R-:W-:-:S02]  /*3690*/  ISETP.GT.U32.AND P3, PT, R210, R15, PT ;  /* 0x0000000fd200720c */ /* 0x000fc40003f64070 */
[----:B------:R-:W-:Y:S02]  /*36a0*/  ISETP.GT.U32.AND.EX P1, PT, R174, RZ, PT, P1 ;  /* 0x000000ffae00720c */ /* 0x000fe40003f24110 */
[----:B------:R-:W-:Y:S01]  /*36b0*/  FMNMX R97, R116, R93, !PT ;  /* 0x0000005d74617209 */ /* 0x000fe20007800000 */
[--C-:B------:R-:W-:Y:S01]  /*36c0*/  FADD R115, R115, -R177.reuse ;  /* 0x800000b173737221 */ /* 0x100fe20000000000 */
[----:B------:R-:W-:Y:S01]  /*36d0*/  FMUL R208, R96, UR19 ;  /* 0x0000001360d07c20 */ /* 0x000fe20008400000 */
[----:B------:R-:W-:Y:S01]  /*36e0*/  FMUL R184, R100, UR19 ;  /* 0x0000001364b87c20 */ /* 0x000fe20008400000 */
[----:B------:R-:W-:Y:S02]  /*36f0*/  ISETP.GT.U32.AND.EX P3, PT, R221, RZ, PT, P3 ;  /* 0x000000ffdd00720c */ /* 0x000fe40003f64130 */
[----:B------:R-:W-:Y:S02]  /*3700*/  FSEL R100, R207, -INF , !P1 ;  /* 0xff800000cf647808 */ /* 0x000fe40004800000 */
[----:B---3--:R-:W-:Y:S01]  /*3710*/  FMNMX R107, R92, R97, !PT ;  /* 0x000000615c6b7209 */ /* 0x008fe20007800000 */
[----:B------:R-:W-:Y:S01]  /*3720*/  FMUL R207, R115, 1.4426950216293334961 ;  /* 0x3fb8aa3b73cf7820 */ /* 0x000fe20000400000 */
[----:B------:R-:W-:Y:S01]  /*3730*/  FMUL R210, R101, UR19 ;  /* 0x0000001365d27c20 */ /* 0x000fe20008400000 */
[----:B------:R-:W-:Y:S01]  /*3740*/  FADD R115, R170, -R177 ;  /* 0x800000b1aa737221 */ /* 0x000fe20000000000 */
[----:B------:R-:W-:-:S02]  /*3750*/  ISETP.GT.U32.AND.EX P4, PT, R222, RZ, PT, P4 ;  /* 0x000000ffde00720c */ /* 0x000fc40003f84140 */
[----:B------:R-:W-:Y:S02]  /*3760*/  FSEL R101, R208, -INF , !P3 ;  /* 0xff800000d0657808 */ /* 0x000fe40005800000 */
[----:B------:R-:W-:Y:S02]  /*3770*/  FMNMX R170, R100, R107, !PT ;  /* 0x0000006b64aa7209 */ /* 0x000fe40007800000 */
[----:B------:R-:W-:Y:S02]  /*3780*/  ISETP.GT.U32.AND P2, PT, R216, R15, PT ;  /* 0x0000000fd800720c */ /* 0x000fe40003f44070 */
[----:B------:R-:W-:Y:S02]  /*3790*/  ISETP.GT.U32.AND.EX P5, PT, R223, RZ, PT, P5 ;  /* 0x000000ffdf00720c */ /* 0x000fe40003fa4150 */
[----:B------:R-:W-:Y:S02]  /*37a0*/  FSEL R107, R209, -INF , !P4 ;  /* 0xff800000d16b7808 */ /* 0x000fe40006000000 */
[----:B------:R-:W-:-:S02]  /*37b0*/  FMNMX R208, R101, R170, !PT ;  /* 0x000000aa65d07209 */ /* 0x000fc40007800000 */
[----:B-1----:R-:W-:Y:S01]  /*37c0*/  FMNMX R212, R211, R212, !PT ;  /* 0x000000d4d3d47209 */ /* 0x002fe20007800000 */
[----:B------:R-:W-:Y:S01]  /*37d0*/  FMUL R211, R115, 1.4426950216293334961 ;  /* 0x3fb8aa3b73d37820 */ /* 0x000fe20000400000 */
[----:B------:R-:W-:Y:S02]  /*37e0*/  ISETP.GT.U32.AND.EX P2, PT, R224, RZ, PT, P2 ;  /* 0x000000ffe000720c */ /* 0x000fe40003f44120 */
[----:B------:R-:W-:Y:S02]  /*37f0*/  FSEL R115, R184, -INF , !P5 ;  /* 0xff800000b8737808 */ /* 0x000fe40006800000 */
[----:B------:R-:W-:Y:S01]  /*3800*/  FMNMX R208, R107, R208, !PT ;  /* 0x000000d06bd07209 */ /* 0x000fe20007800000 */
[----:B------:R-:W-:Y:S01]  /*3810*/  FADD R184, R113, -R177 ;  /* 0x800000b171b87221 */ /* 0x000fe20000000000 */
[----:B------:R-:W-:Y:S02]  /*3820*/  FSEL R113, R210, -INF , !P2 ;  /* 0xff800000d2717808 */ /* 0x000fe40005000000 */
[----:B------:R-:W-:-:S04]  /*3830*/  FMNMX R208, R115, R208, !PT ;  /* 0x000000d073d07209 */ /* 0x000fc80007800000 */
[----:B------:R-:W-:Y:S01]  /*3840*/  FMNMX R208, R113, R208, !PT ;  /* 0x000000d071d07209 */ /* 0x000fe20007800000 */
[----:B------:R0:W-:Y:S01]  /*3850*/  MUFU.EX2 R170, R211 ;  /* 0x000000d300aa7308 */ /* 0x0001e20000000800 */
[----:B------:R-:W1:Y:S01]  /*3860*/  SHFL.BFLY PT, R209, R212, 0x1, 0x1f ;  /* 0x0c201f00d4d17f89 */ /* 0x000e6200000e0000 */
[----:B------:R-:W-:-:S03]  /*3870*/  FMNMX R99, R99, R8, !PT ;  /* 0x0000000863637209 */ /* 0x000fc60007800000 */
[----:B0-----:R-:W0:Y:S03]  /*3880*/  SHFL.BFLY PT, R211, R208, 0x2, 0x1f ;  /* 0x0c401f00d0d37f89 */ /* 0x001e2600000e0000 */
[----:B------:R3:W-:Y:S01]  /*3890*/  MUFU.EX2 R97, R207 ;  /* 0x000000cf00617308 */ /* 0x0007e20000000800 */
[----:B------:R-:W-:Y:S01]  /*38a0*/  FADD R213, R213, -R99 ;  /* 0x80000063d5d57221 */ /* 0x000fe20000000000 */
[----:B---3--:R-:W-:Y:S01]  /*38b0*/  FMUL R207, R184, 1.4426950216293334961 ;  /* 0x3fb8aa3bb8cf7820 */ /* 0x008fe20000400000 */
[----:B------:R-:W-:-:S04]  /*38c0*/  FADD R184, R109, -R177 ;  /* 0x800000b16db87221 */ /* 0x000fc80000000000 */
[----:B------:R-:W-:Y:S01]  /*38d0*/  FMUL R210, R184, 1.4426950216293334961 ;  /* 0x3fb8aa3bb8d27820 */ /* 0x000fe20000400000 */
[----:B------:R-:W-:Y:S01]  /*38e0*/  FADD R184, R110, -R177 ;  /* 0x800000b16eb87221 */ /* 0x000fe20000000000 */
[----:B------:R-:W-:Y:S01]  /*38f0*/  FMUL R105, R213, 1.4426950216293334961 ;  /* 0x3fb8aa3bd5697820 */ /* 0x000fe20000400000 */
[----:B------:R-:W-:Y:S02]  /*3900*/  FADD R214, R214, -R99 ;  /* 0x80000063d6d67221 */ /* 0x000fe40000000000 */
[----:B------:R-:W-:Y:S01]  /*3910*/  FMUL R213, R184, 1.4426950216293334961 ;  /* 0x3fb8aa3bb8d57820 */ /* 0x000fe20000400000 */
[--C-:B------:R-:W-:Y:S01]  /*3920*/  FADD R184, R94, -R177.reuse ;  /* 0x800000b15eb87221 */ /* 0x100fe20000000000 */
[----:B------:R-:W-:Y:S01]  /*3930*/  FMUL R102, R214, 1.4426950216293334961 ;  /* 0x3fb8aa3bd6667820 */ /* 0x000fe20000400000 */
[----:B-1----:R-:W-:Y:S02]  /*3940*/  FMNMX R212, R212, R209, !PT ;  /* 0x000000d1d4d47209 */ /* 0x002fe40007800000 */
[----:B------:R-:W-:Y:S01]  /*3950*/  FMUL R214, R184, 1.4426950216293334961 ;  /* 0x3fb8aa3bb8d67820 */ /* 0x000fe20000400000 */
[----:B------:R-:W-:Y:S01]  /*3960*/  FADD R184, R103, -R177 ;  /* 0x800000b167b87221 */ /* 0x000fe20000000000 */
[----:B0-----:R-:W-:-:S02]  /*3970*/  FMNMX R211, R208, R211, !PT ;  /* 0x000000d3d0d37209 */ /* 0x001fc40007800000 */
[----:B------:R-:W-:Y:S01]  /*3980*/  FMNMX R103, R212, R9, !PT ;  /* 0x00000009d4677209 */ /* 0x000fe20007800000 */
[----:B------:R-:W-:Y:S02]  /*3990*/  FMUL R209, R184, 1.4426950216293334961 ;  /* 0x3fb8aa3bb8d17820 */ /* 0x000fe40000400000 */
[----:B------:R-:W0:Y:S02]  /*39a0*/  SHFL.BFLY PT, R184, R211, 0x1, 0x1f ;  /* 0x0c201f00d3b87f89 */ /* 0x000e2400000e0000 */
[----:B------:R-:W-:-:S04]  /*39b0*/  FADD R108, R108, -R103 ;  /* 0x800000676c6c7221 */ /* 0x000fc80000000000 */
[----:B------:R-:W-:Y:S01]  /*39c0*/  FMUL R208, R108, 1.4426950216293334961 ;  /* 0x3fb8aa3b6cd07820 */ /* 0x000fe20000400000 */
[--C-:B------:R-:W-:Y:S01]  /*39d0*/  FADD R108, R95, -R103.reuse ;  /* 0x800000675f6c7221 */ /* 0x100fe20000000000 */
[----:B------:R1:W-:Y:S03]  /*39e0*/  MUFU.EX2 R110, R210 ;  /* 0x000000d2006e7308 */ /* 0x0003e60000000800 */
[----:B-1----:R-:W-:Y:S01]  /*39f0*/  FMUL R210, R108, 1.4426950216293334961 ;  /* 0x3fb8aa3b6cd27820 */ /* 0x002fe20000400000 */
[----:B------:R-:W-:-:S04]  /*3a00*/  FADD R108, R98, -R103 ;  /* 0x80000067626c7221 */ /* 0x000fc80000000000 */
[----:B------:R-:W-:Y:S01]  /*3a10*/  FMUL R212, R108, 1.4426950216293334961 ;  /* 0x3fb8aa3b6cd47820 */ /* 0x000fe20000400000 */
[--C-:B------:R-:W-:Y:S01]  /*3a20*/  FADD R108, R90, -R103.reuse ;  /* 0x800000675a6c7221 */ /* 0x100fe20000000000 */
[----:B------:R1:W-:Y:S01]  /*3a30*/  MUFU.EX2 R94, R213 ;  /* 0x000000d5005e7308 */ /* 0x0003e20000000800 */
[--C-:B------:R-:W-:Y:S01]  /*3a40*/  FADD R104, R104, -R103.reuse ;  /* 0x8000006768687221 */ /* 0x100fe20000000000 */
[----:B------:R-:W-:Y:S01]  /*3a50*/  FADD R119, R119, -R103 ;  /* 0x8000006777777221 */ /* 0x000fe20000000000 */
[----:B-1----:R-:W-:Y:S01]  /*3a60*/  FMUL R213, R108, 1.4426950216293334961 ;  /* 0x3fb8aa3b6cd57820 */ /* 0x002fe20000400000 */
[----:B0-----:R-:W-:Y:S01]  /*3a70*/  FMNMX R108, R211, R184, !PT ;  /* 0x000000b8d36c7209 */ /* 0x001fe20007800000 */
[----:B------:R-:W-:-:S03]  /*3a80*/  FADD R218, R218, -R99 ;  /* 0x80000063dada7221 */ /* 0x000fc60000000000 */
[----:B------:R-:W-:Y:S01]  /*3a90*/  FMNMX R108, R108, R11, !PT ;  /* 0x0000000b6c6c7209 */ /* 0x000fe20007800000 */
[----:B------:R-:W-:Y:S01]  /*3aa0*/  FADD R179, R179, -R99 ;  /* 0x80000063b3b37221 */ /* 0x000fe20000000000 */
[----:B------:R-:W-:Y:S01]  /*3ab0*/  FMUL R104, R104, 1.4426950216293334961 ;  /* 0x3fb8aa3b68687820 */ /* 0x000fe20000400000 */
[----:B------:R-:W-:Y:S02]  /*3ac0*/  FMUL R119, R119, 1.4426950216293334961 ;  /* 0x3fb8aa3b77777820 */ /* 0x000fe40000400000 */
[--C-:B------:R-:W-:Y:S01]  /*3ad0*/  FADD R116, R116, -R108.reuse ;  /* 0x8000006c74747221 */ /* 0x100fe20000000000 */
[----:B------:R-:W-:Y:S01]  /*3ae0*/  MUFU.EX2 R102, R102 ;  /* 0x0000006600667308 */ /* 0x000fe20000000800 */
[----:B------:R-:W-:Y:S01]  /*3af0*/  FMUL R88, R218, 1.4426950216293334961 ;  /* 0x3fb8aa3bda587820 */ /* 0x000fe20000400000 */
[--C-:B------:R-:W-:Y:S01]  /*3b00*/  FADD R93, R93, -R108.reuse ;  /* 0x8000006c5d5d7221 */ /* 0x100fe20000000000 */
[----:B------:R-:W-:Y:S01]  /*3b10*/  FMUL R117, R179, 1.4426950216293334961 ;  /* 0x3fb8aa3bb3757820 */ /* 0x000fe20000400000 */
[----:B------:R-:W-:Y:S01]  /*3b20*/  FMUL R116, R116, 1.4426950216293334961 ;  /* 0x3fb8aa3b74747820 */ /* 0x000fe20000400000 */
[----:B------:R-:W-:-:S03]  /*3b30*/  FADD R92, R92, -R108 ;  /* 0x8000006c5c5c7221 */ /* 0x000fc60000000000 */
[----:B------:R-:W0:Y:S01]  /*3b40*/  MUFU.EX2 R105, R105 ;  /* 0x0000006900697308 */ /* 0x000e220000000800 */
[----:B------:R-:W-:Y:S01]  /*3b50*/  FMUL R93, R93, 1.4426950216293334961 ;  /* 0x3fb8aa3b5d5d7820 */ /* 0x000fe20000400000 */
[----:B------:R-:W-:Y:S01]  /*3b60*/  FADD R184, R91, -R103 ;  /* 0x800000675bb87221 */ /* 0x000fe20000000000 */
[--C-:B------:R-:W-:Y:S01]  /*3b70*/  FADD R215, R215, -R99.reuse ;  /* 0x80000063d7d77221 */ /* 0x100fe20000000000 */
[--C-:B------:R-:W-:Y:S01]  /*3b80*/  FADD R217, R217, -R99.reuse ;  /* 0x80000063d9d97221 */ /* 0x100fe20000000000 */
[----:B------:R-:W-:-:S03]  /*3b90*/  FADD R219, R219, -R99 ;  /* 0x80000063dbdb7221 */ /* 0x000fc60000000000 */
[----:B------:R-:W-:Y:S01]  /*3ba0*/  MUFU.EX2 R104, R104 ;  /* 0x0000006800687308 */ /* 0x000fe20000000800 */
[--C-:B------:R-:W-:Y:S01]  /*3bb0*/  FADD R100, R100, -R108.reuse ;  /* 0x8000006c64647221 */ /* 0x100fe20000000000 */
[----:B------:R-:W-:Y:S01]  /*3bc0*/  FADD R220, R220, -R99 ;  /* 0x80000063dcdc7221 */ /* 0x000fe20000000000 */
[----:B------:R-:W-:-:S05]  /*3bd0*/  FADD R101, R101, -R108 ;  /* 0x8000006c65657221 */ /* 0x000fca0000000000 */
[----:B------:R-:W1:Y:S01]  /*3be0*/  MUFU.EX2 R119, R119 ;  /* 0x0000007700777308 */ /* 0x000e620000000800 */
[----:B------:R-:W-:Y:S01]  /*3bf0*/  FADD R107, R107, -R108 ;  /* 0x8000006c6b6b7221 */ /* 0x000fe20000000000 */
[----:B------:R-:W-:-:S06]  /*3c00*/  FADD R112, R112, -R177 ;  /* 0x800000b170707221 */ /* 0x000fcc0000000000 */
[----:B------:R3:W-:Y:S01]  /*3c10*/  MUFU.EX2 R98, R210 ;  /* 0x000000d200627308 */ /* 0x0007e20000000800 */
[----:B------:R-:W-:Y:S01]  /*3c20*/  FMUL R174, R215, 1.4426950216293334961 ;  /* 0x3fb8aa3bd7ae7820 */ /* 0x000fe20000400000 */
[----:B------:R-:W-:Y:S01]  /*3c30*/  FMUL R179, R217, 1.4426950216293334961 ;  /* 0x3fb8aa3bd9b37820 */ /* 0x000fe20000400000 */
[----:B------:R-:W-:-:S05]  /*3c40*/  FMUL R96, R219, 1.4426950216293334961 ;  /* 0x3fb8aa3bdb607820 */ /* 0x000fca0000400000 */
[----:B------:R-:W5:Y:S01]  /*3c50*/  MUFU.EX2 R88, R88 ;  /* 0x0000005800587308 */ /* 0x000f620000000800 */
[----:B---3--:R-:W-:Y:S01]  /*3c60*/  FMUL R210, R92, 1.4426950216293334961 ;  /* 0x3fb8aa3b5cd27820 */ /* 0x008fe20000400000 */
[----:B------:R-:W-:-:S06]  /*3c70*/  FMUL R100, R100, 1.4426950216293334961 ;  /* 0x3fb8aa3b64647820 */ /* 0x000fcc0000400000 */
[----:B------:R-:W3:Y:S01]  /*3c80*/  MUFU.EX2 R117, R117 ;  /* 0x0000007500757308 */ /* 0x000ee20000000800 */
[----:B------:R-:W-:Y:S01]  /*3c90*/  FMUL R220, R220, 1.4426950216293334961 ;  /* 0x3fb8aa3bdcdc7820 */ /* 0x000fe20000400000 */
[----:B------:R-:W-:-:S06]  /*3ca0*/  FMUL R101, R101, 1.4426950216293334961 ;  /* 0x3fb8aa3b65657820 */ /* 0x000fcc0000400000 */
[----:B------:R-:W-:Y:S01]  /*3cb0*/  MUFU.EX2 R91, R213 ;  /* 0x000000d5005b7308 */ /* 0x000fe20000000800 */
[----:B------:R-:W-:Y:S01]  /*3cc0*/  FMUL R92, R107, 1.4426950216293334961 ;  /* 0x3fb8aa3b6b5c7820 */ /* 0x000fe20000400000 */
[----:B------:R-:W-:-:S06]  /*3cd0*/  FMUL R112, R112, 1.4426950216293334961 ;  /* 0x3fb8aa3b70707820 */ /* 0x000fcc0000400000 */
[----:B------:R-:W-:Y:S01]  /*3ce0*/  MUFU.EX2 R116, R116 ;  /* 0x0000007400747308 */ /* 0x000fe20000000800 */
[----:B------:R-:W-:-:S07]  /*3cf0*/  FADD R115, R115, -R108 ;  /* 0x8000006c73737221 */ /* 0x000fce0000000000 */
[----:B------:R4:W2:Y:S01]  /*3d00*/  MUFU.EX2 R213, R93 ;  /* 0x0000005d00d57308 */ /* 0x0008a20000000800 */
[----:B------:R-:W-:Y:S01]  /*3d10*/  FADD R113, R113, -R108 ;  /* 0x8000006c71717221 */ /* 0x000fe20000000000 */
[----:B0-----:R-:W-:-:S06]  /*3d20*/  FADD R107, R102, R105 ;  /* 0x00000069666b7221 */ /* 0x001fcc0000000000 */
[----:B------:R0:W2:Y:S01]  /*3d30*/  MUFU.EX2 R95, R208 ;  /* 0x000000d0005f7308 */ /* 0x0000a20000000800 */
[----:B----4-:R-:W-:Y:S01]  /*3d40*/  FMUL R93, R115, 1.4426950216293334961 ;  /* 0x3fb8aa3b735d7820 */ /* 0x010fe20000400000 */
[----:B------:R-:W-:-:S06]  /*3d50*/  F2FP.SATFINITE.E4M3.F32.PACK_AB_MERGE_C R105, R105, R102, RZ ;  /* 0x000000666969723e */ /* 0x000fcc00048070ff */
[----:B------:R-:W4:Y:S01]  /*3d60*/  MUFU.EX2 R210, R210 ;  /* 0x000000d200d27308 */ /* 0x000f220000000800 */
[----:B0-----:R-:W-:Y:S01]  /*3d70*/  FMUL R208, R184, 1.4426950216293334961 ;  /* 0x3fb8aa3bb8d07820 */ /* 0x001fe20000400000 */
[----:B------:R-:W-:-:S06]  /*3d80*/  FADD R184, R172, -R103 ;  /* 0x80000067acb87221 */ /* 0x000fcc0000000000 */
[----:B------:R-:W-:Y:S01]  /*3d90*/  MUFU.EX2 R109, R207 ;  /* 0x000000cf006d7308 */ /* 0x000fe20000000800 */
[----:B------:R-:W-:Y:S01]  /*3da0*/  FMUL R184, R184, 1.4426950216293334961 ;  /* 0x3fb8aa3bb8b87820 */ /* 0x000fe20000400000 */
[----:B------:R-:W-:-:S06]  /*3db0*/  FMUL R113, R113, 1.4426950216293334961 ;  /* 0x3fb8aa3b71717820 */ /* 0x000fcc0000400000 */
[----:B------:R-:W0:Y:S01]  /*3dc0*/  MUFU.EX2 R207, R214 ;  /* 0x000000d600cf7308 */ /* 0x000e220000000800 */
[----:B-1----:R-:W-:Y:S01]  /*3dd0*/  FADD R102, R104, R119 ;  /* 0x0000007768667221 */ /* 0x002fe20000000000 */
[----:B------:R-:W-:-:S06]  /*3de0*/  F2FP.SATFINITE.E4M3.F32.PACK_AB_MERGE_C R119, R119, R104, R105 ;  /* 0x000000687777723e */ /* 0x000fcc0004807069 */
[----:B------:R-:W1:Y:S01]  /*3df0*/  MUFU.EX2 R215, R100 ;  /* 0x0000006400d77308 */ /* 0x000e620000000800 */
[----:B-----5:R-:W-:-:S07]  /*3e00*/  FADD R104, R88, R107 ;  /* 0x0000006b58687221 */ /* 0x020fce0000000000 */
[----:B------:R-:W-:Y:S01]  /*3e10*/  MUFU.EX2 R174, R174 ;  /* 0x000000ae00ae7308 */ /* 0x000fe20000000800 */
[----:B---3--:R-:W-:-:S07]  /*3e20*/  F2FP.SATFINITE.E4M3.F32.PACK_AB_MERGE_C R88, R117, R88, RZ ;  /* 0x000000587558723e */ /* 0x008fce00048070ff */
[----:B------:R-:W3:Y:S08]  /*3e30*/  MUFU.EX2 R179, R179 ;  /* 0x000000b300b37308 */ /* 0x000ef00000000800 */
[----:B------:R-:W-:Y:S08]  /*3e40*/  MUFU.EX2 R89, R220 ;  /* 0x000000dc00597308 */ /* 0x000ff00000000800 */
[----:B------:R-:W5:Y:S01]  /*3e50*/  MUFU.EX2 R96, R96 ;  /* 0x0000006000607308 */ /* 0x000f620000000800 */
[----:B--2---:R-:W-:-:S07]  /*3e60*/  FADD R105, R116, R213 ;  /* 0x000000d574697221 */ /* 0x004fce0000000000 */
[----:B------:R-:W-:Y:S08]  /*3e70*/  MUFU.EX2 R101, R101 ;  /* 0x0000006500657308 */ /* 0x000ff00000000800 */
[----:B------:R-:W2:Y:S08]  /*3e80*/  MUFU.EX2 R92, R92 ;  /* 0x0000005c005c7308 */ /* 0x000eb00000000800 */
[----:B------:R-:W-:Y:S08]  /*3e90*/  MUFU.EX2 R112, R112 ;  /* 0x0000007000707308 */ /* 0x000ff00000000800 */
[----:B------:R-:W2:Y:S08]  /*3ea0*/  MUFU.EX2 R209, R209 ;  /* 0x000000d100d17308 */ /* 0x000eb00000000800 */
[----:B------:R-:W2:Y:S08]  /*3eb0*/  MUFU.EX2 R90, R212 ;  /* 0x000000d4005a7308 */ /* 0x000eb00000000800 */
[----:B------:R-:W-:Y:S08]  /*3ec0*/  MUFU.EX2 R172, R208 ;  /* 0x000000d000ac7308 */ /* 0x000ff00000000800 */
[----:B------:R4:W2:Y:S01]  /*3ed0*/  MUFU.EX2 R211, R184 ;  /* 0x000000b800d37308 */ /* 0x0008a20000000800 */
[----:B------:R-:W-:Y:S01]  /*3ee0*/  STS.U8 [R0+UR16+0x2000], R203 ;  /* 0x002000cb00007988 */ /* 0x000fe20008000010 */
[----:B----4-:R-:W-:Y:S01]  /*3ef0*/  FADD R184, R97, R170 ;  /* 0x000000aa61b87221 */ /* 0x010fe20000000000 */
[----:B------:R-:W-:-:S05]  /*3f00*/  F2FP.SATFINITE.E4M3.F32.PACK_AB_MERGE_C R97, R170, R97, RZ ;  /* 0x00000061aa61723e */ /* 0x000fca00048070ff */
[----:B------:R-:W-:Y:S01]  /*3f10*/  MUFU.EX2 R93, R93 ;  /* 0x0000005d005d7308 */ /* 0x000fe20000000800 */
[----:B------:R-:W-:-:S07]  /*3f20*/  F2FP.SATFINITE.E4M3.F32.PACK_AB_MERGE_C R213, R213, R116, R97 ;  /* 0x00000074d5d5723e */ /* 0x000fce0004807061 */
[----:B------:R-:W4:Y:S01]  /*3f30*/  MUFU.EX2 R100, R113 ;  /* 0x0000007100647308 */ /* 0x000f220000000800 */
[----:B------:R-:W-:Y:S01]  /*3f40*/  F2FP.SATFINITE.E4M3.F32.PACK_AB_MERGE_C R116, R98, R95, R88 ;  /* 0x0000005f6274723e */ /* 0x000fe20004807058 */
[----:B------:R-:W-:Y:S01]  /*3f50*/  FADD R97, R95, R102 ;  /* 0x000000665f617221 */ /* 0x000fe20000000000 */
[----:B------:R-:W-:Y:S01]  /*3f60*/  FADD R88, R210, R105 ;  /* 0x00000069d2587221 */ /* 0x000fe20000000000 */
[----:B------:R-:W-:Y:S01]  /*3f70*/  STS.U8 [R0+UR16+0x2100], R175 ;  /* 0x002100af00007988 */ /* 0x000fe20008000010 */
[----:B0-----:R-:W-:-:S03]  /*3f80*/  F2FP.SATFINITE.E4M3.F32.PACK_AB_MERGE_C R102, R207, R94, RZ ;  /* 0x0000005ecf66723e */ /* 0x001fc600048070ff */
[----:B------:R-:W-:Y:S01]  /*3f90*/  STS.U8 [R0+UR16+0x2200], R205 ;  /* 0x002200cd00007988 */ /* 0x000fe20008000010 */
[----:B------:R-:W-:-:S03]  /*3fa0*/  FADD R97, R98, R97 ;  /* 0x0000006162617221 */ /* 0x000fc60000000000 */
[----:B------:R-:W-:Y:S01]  /*3fb0*/  STS.U8 [R0+UR16+0x2300], R183 ;  /* 0x002300b700007988 */ /* 0x000fe20008000010 */
[----:B-1----:R-:W-:-:S03]  /*3fc0*/  FADD R88, R215, R88 ;  /* 0x00000058d7587221 */ /* 0x002fc60000000000 */
[----:B------:R-:W-:Y:S04]  /*3fd0*/  STS.U8 [R0+UR16+0x2400], R185 ;  /* 0x002400b900007988 */ /* 0x000fe80008000010 */
[----:B------:R-:W-:Y:S04]  /*3fe0*/  STS.U8 [R0+UR16+0x2500], R111 ;  /* 0x0025006f00007988 */ /* 0x000fe80008000010 */
[----:B------:R-:W-:Y:S04]  /*3ff0*/  STS.U8 [R0+UR16+0x2600], R171 ;  /* 0x002600ab00007988 */ /* 0x000fe80008000010 */
[----:B------:R-:W-:Y:S01]  /*4000*/  STS.U8 [R0+UR16+0x2700], R173 ;  /* 0x002700ad00007988 */ /* 0x000fe20008000010 */
[----:B---3--:R-:W-:-:S03]  /*4010*/  F2FP.SATFINITE.E4M3.F32.PACK_AB_MERGE_C R95, R179, R174, RZ ;  /* 0x000000aeb35f723e */ /* 0x008fc600048070ff */
[----:B------:R-:W-:Y:S01]  /*4020*/  STS.U8 [R21+UR16+0x2080], R204 ;  /* 0x002080cc15007988 */ /* 0x000fe20008000010 */
[----:B-----5:R-:W-:-:S03]  /*4030*/  F2FP.SATFINITE.E4M3.F32.PACK_AB_MERGE_C R98, R96, R89, RZ ;  /* 0x000000596062723e */ /* 0x020fc600048070ff */
[----:B------:R-:W-:Y:S01]  /*4040*/  STS.U8 [R21+UR16+0x2180], R206 ;  /* 0x002180ce15007988 */ /* 0x000fe20008000010 */
[----:B------:R-:W-:-:S03]  /*4050*/  FADD R8, -R99, R8 ;  /* 0x0000000863087221 */ /* 0x000fc60000000100 */
[----:B------:R-:W-:Y:S04]  /*4060*/  STS.U8 [R21+UR16+0x2280], R178 ;  /* 0x002280b215007988 */ /* 0x000fe80008000010 */
[----:B------:R-:W-:Y:S04]  /*4070*/  STS.U8 [R21+UR16+0x2380], R176 ;  /* 0x002380b015007988 */ /* 0x000fe80008000010 */
[----:B------:R-:W-:Y:S04]  /*4080*/  STS.U8 [R21+UR16+0x2480], R182 ;  /* 0x002480b615007988 */ /* 0x000fe80008000010 */
[----:B------:R-:W-:Y:S04]  /*4090*/  STS.U8 [R21+UR16+0x2580], R114 ;  /* 0x0025807215007988 */ /* 0x000fe80008000010 */
[----:B------:R-:W-:Y:S04]  /*40a0*/  STS.U8 [R21+UR16+0x2680], R118 ;  /* 0x0026807615007988 */ /* 0x000fe80008000010 */
[----:B------:R-:W-:Y:S01]  /*40b0*/  STS.U8 [R21+UR16+0x2780], R106 ;  /* 0x0027806a15007988 */ /* 0x000fe20008000010 */
[----:B------:R-:W-:Y:S01]  /*40c0*/  FADD R107, R109, R184 ;  /* 0x000000b86d6b7221 */ /* 0x000fe20000000000 */
[----:B------:R0:W-:Y:S06]  /*40d0*/  MEMBAR.ALL.CTA ;  /* 0x0000000000007992 */ /* 0x0001ec0000008000 */
[----:B0-----:R-:W0:Y:S01]  /*40e0*/  FENCE.VIEW.ASYNC.S ;  /* 0x00000000000073c6 */ /* 0x001e220000000000 */
[----:B------:R-:W-:Y:S01]  /*40f0*/  F2FP.SATFINITE.E4M3.F32.PACK_AB_MERGE_C R109, R110, R109, RZ ;  /* 0x0000006d6e6d723e */ /* 0x000fe200048070ff */
[----:B------:R-:W-:Y:S01]  /*4100*/  FADD R117, R117, R104 ;  /* 0x0000006875757221 */ /* 0x000fe20000000000 */
[----:B--2---:R-:W-:Y:S01]  /*4110*/  F2FP.SATFINITE.E4M3.F32.PACK_AB_MERGE_C R102, R92, R101, R102 ;  /* 0x000000655c66723e */ /* 0x004fe20004807066 */
[----:B------:R-:W-:Y:S01]  /*4120*/  FADD R101, R101, R88 ;  /* 0x0000005865657221 */ /* 0x000fe20000000000 */
[----:B------:R-:W-:Y:S01]  /*4130*/  F2FP.SATFINITE.E4M3.F32.PACK_AB_MERGE_C R104, R209, R112, RZ ;  /* 0x00000070d168723e */ /* 0x000fe200048070ff */
[----:B------:R-:W-:Y:S01]  /*4140*/  FMUL R88, R8, 1.4426950216293334961 ;  /* 0x3fb8aa3b08587820 */ /* 0x000fe20000400000 */
[----:B------:R-:W-:Y:S01]  /*4150*/  F2FP.SATFINITE.E4M3.F32.PACK_AB_MERGE_C R95, R91, R90, R95 ;  /* 0x0000005a5b5f723e */ /* 0x000fe2000480705f */
[----:B------:R-:W-:Y:S01]  /*4160*/  FADD R8, -R177, R10 ;  /* 0x0000000ab1087221 */ /* 0x000fe20000000100 */
[----:B------:R-:W-:-:S02]  /*4170*/  F2FP.SATFINITE.E4M3.F32.PACK_AB_MERGE_C R98, R211, R172, R98 ;  /* 0x000000acd362723e */ /* 0x000fc40004807062 */
[----:B------:R-:W-:Y:S02]  /*4180*/  F2FP.SATFINITE.E4M3.F32.PACK_AB_MERGE_C R210, R215, R210, R109 ;  /* 0x000000d2d7d2723e */ /* 0x000fe4000480706d */
[----:B----4-:R-:W-:Y:S01]  /*4190*/  F2FP.SATFINITE.E4M3.F32.PACK_AB_MERGE_C R105, R100, R93, R104 ;  /* 0x0000005d6469723e */ /* 0x010fe20004807068 */
[----:B------:R-:W-:Y:S01]  /*41a0*/  FMUL R10, R8, 1.4426950216293334961 ;  /* 0x3fb8aa3b080a7820 */ /* 0x000fe20000400000 */
[----:B------:R-:W-:Y:S01]  /*41b0*/  SEL R113, R95, R98, !P6 ;  /* 0x000000625f717207 */ /* 0x000fe20007000000 */
[----:B------:R-:W-:Y:S01]  /*41c0*/  FADD R8, -R103, R9 ;  /* 0x0000000967087221 */ /* 0x000fe20000000100 */
[----:B------:R-:W-:Y:S02]  /*41d0*/  SEL R98, R98, R95, !P6 ;  /* 0x0000005f62627207 */ /* 0x000fe40007000000 */
[----:B------:R-:W-:Y:S02]  /*41e0*/  SEL R95, R213, R210, !P6 ;  /* 0x000000d2d55f7207 */ /* 0x000fe40007000000 */
[----:B------:R-:W-:-:S02]  /*41f0*/  SEL R109, R119, R116, !P6 ;  /* 0x00000074776d7207 */ /* 0x000fc40007000000 */
[----:B------:R-:W-:Y:S02]  /*4200*/  SEL R210, R210, R213, !P6 ;  /* 0x000000d5d2d27207 */ /* 0x000fe40007000000 */
[----:B------:R-:W-:Y:S02]  /*4210*/  SEL R115, R102, R105, !P6 ;  /* 0x0000006966737207 */ /* 0x000fe40007000000 */
[----:B------:R-:W-:Y:S02]  /*4220*/  SEL R116, R116, R119, !P6 ;  /* 0x0000007774747207 */ /* 0x000fe40007000000 */
[----:B------:R-:W-:Y:S01]  /*4230*/  SEL R102, R105, R102, !P6 ;  /* 0x0000006669667207 */ /* 0x000fe20007000000 */
[----:B------:R-:W-:Y:S01]  /*4240*/  FMUL R9, R8, 1.4426950216293334961 ;  /* 0x3fb8aa3b08097820 */ /* 0x000fe20000400000 */
[----:B------:R-:W-:Y:S01]  /*4250*/  FADD R8, -R108, R11 ;  /* 0x0000000b6c087221 */ /* 0x000fe20000000100 */
[----:B0-----:R-:W-:Y:S04]  /*4260*/  SHFL.IDX PT, R95, R95, R168, 0x1f ;  /* 0x00001fa85f5f7589 */ /* 0x001fe800000e0000 */
[----:B------:R-:W0:Y:S01]  /*4270*/  SHFL.IDX PT, R210, R210, R13, 0x1f ;  /* 0x00001f0dd2d27589 */ /* 0x000e2200000e0000 */
[----:B------:R-:W-:-:S03]  /*4280*/  FMUL R8, R8, 1.4426950216293334961 ;  /* 0x3fb8aa3b08087820 */ /* 0x000fc60000400000 */
[----:B------:R-:W-:Y:S04]  /*4290*/  SHFL.IDX PT, R109, R109, R168, 0x1f ;  /* 0x00001fa86d6d7589 */ /* 0x000fe800000e0000 */
[----:B------:R-:W1:Y:S04]  /*42a0*/  SHFL.IDX PT, R116, R116, R13, 0x1f ;  /* 0x00001f0d74747589 */ /* 0x000e6800000e0000 */
[----:B------:R-:W-:Y:S04]  /*42b0*/  SHFL.IDX PT, R113, R113, R168, 0x1f ;  /* 0x00001fa871717589 */ /* 0x000fe800000e0000 */
[----:B------:R-:W2:Y:S04]  /*42c0*/  SHFL.IDX PT, R98, R98, R13, 0x1f ;  /* 0x00001f0d62627589 */ /* 0x000ea800000e0000 */
[----:B------:R-:W-:Y:S04]  /*42d0*/  SHFL.IDX PT, R115, R115, R168, 0x1f ;  /* 0x00001fa873737589 */ /* 0x000fe800000e0000 */
[----:B------:R-:W3:Y:S01]  /*42e0*/  SHFL.IDX PT, R102, R102, R13, 0x1f ;  /* 0x00001f0d66667589 */ /* 0x000ee200000e0000 */
[----:B------:R-:W-:Y:S01]  /*42f0*/  FADD R90, R90, R97 ;  /* 0x000000615a5a7221 */ /* 0x000fe20000000000 */
[----:B------:R-:W-:Y:S01]  /*4300*/  FADD R92, R92, R101 ;  /* 0x000000655c5c7221 */ /* 0x000fe20000000000 */
[----:B------:R-:W4:Y:S01]  /*4310*/  MUFU.EX2 R97, R88 ;  /* 0x0000005800617308 */ /* 0x000f220000000800 */
[----:B------:R-:W-:-:S07]  /*4320*/  FADD R174, R174, R117 ;  /* 0x00000075aeae7221 */ /* 0x000fce0000000000 */
[----:B------:R-:W5:Y:S08]  /*4330*/  MUFU.EX2 R101, R10 ;  /* 0x0000000a00657308 */ /* 0x000f700000000800 */
[----:B------:R-:W0:Y:S08]  /*4340*/  MUFU.EX2 R9, R9 ;  /* 0x0000000900097308 */ /* 0x000e300000000800 */
[----:B------:R-:W1:Y:S01]  /*4350*/  MUFU.EX2 R11, R8 ;  /* 0x00000008000b7308 */ /* 0x000e620000000800 */
[----:B------:R-:W-:Y:S01]  /*4360*/  FADD R107, R110, R107 ;  /* 0x0000006b6e6b7221 */ /* 0x000fe20000000000 */
[----:B------:R-:W-:Y:S01]  /*4370*/  FADD R174, R179, R174 ;  /* 0x000000aeb3ae7221 */ /* 0x000fe20000000000 */
[----:B------:R-:W-:Y:S01]  /*4380*/  FADD R93, R93, R92 ;  /* 0x0000005c5d5d7221 */ /* 0x000fe20000000000 */
[----:B------:R-:W-:Y:S01]  /*4390*/  FADD R91, R91, R90 ;  /* 0x0000005a5b5b7221 */ /* 0x000fe20000000000 */
[----:B------:R-:W-:Y:S01]  /*43a0*/  FADD R94, R94, R107 ;  /* 0x0000006b5e5e7221 */ /* 0x000fe20000000000 */
[----:B------:R-:W-:Y:S01]  /*43b0*/  FADD R89, R89, R174 ;  /* 0x000000ae59597221 */ /* 0x000fe20000000000 */
[----:B------:R-:W-:Y:S01]  /*43c0*/  FADD R100, R100, R93 ;  /* 0x0000005d64647221 */ /* 0x000fe20000000000 */
[-C--:B----4-:R-:W-:Y:S01]  /*43d0*/  FMUL R58, R58, R97.reuse ;  /* 0x000000613a3a7220 */ /* 0x090fe20000400000 */
[-C--:B------:R-:W-:Y:S01]  /*43e0*/  FMUL R59, R59, R97.reuse ;  /* 0x000000613b3b7220 */ /* 0x080fe20000400000 */
        /* <DEDUP_REMOVED lines=13> */
[----:B------:R-:W-:Y:S01]  /*44c0*/  FMUL R87, R87, R97 ;  /* 0x0000006157577220 */ /* 0x000fe20000400000 */
[-C--:B-----5:R-:W-:Y:S01]  /*44d0*/  FMUL R26, R26, R101.reuse ;  /* 0x000000651a1a7220 */ /* 0x0a0fe20000400000 */
        /* <DEDUP_REMOVED lines=14> */
[-C--:B0-----:R-:W-:Y:S01]  /*45c0*/  FMUL R56, R56, R9.reuse ;  /* 0x0000000938387220 */ /* 0x081fe20000400000 */
        /* <DEDUP_REMOVED lines=15> */
[-C--:B-1----:R-:W-:Y:S01]  /*46c0*/  FMUL R24, R24, R11.reuse ;  /* 0x0000000b18187220 */ /* 0x082fe20000400000 */
        /* <DEDUP_REMOVED lines=15> */
[----:B------:R-:W-:Y:S01]  /*47c0*/  FMUL R55, R55, R101 ;  /* 0x0000006537377220 */ /* 0x000fe20000400000 */
[----:B------:R-:W-:Y:S01]  /*47d0*/  FADD R207, R207, R94 ;  /* 0x0000005ecfcf7221 */ /* 0x000fe20000000000 */
[----:B------:R-:W-:Y:S01]  /*47e0*/  FADD R172, R172, R91 ;  /* 0x0000005bacac7221 */ /* 0x000fe20000000000 */
[----:B------:R-:W-:Y:S01]  /*47f0*/  FADD R96, R96, R89 ;  /* 0x0000005960607221 */ /* 0x000fe20000000000 */
[----:B------:R-:W-:-:S02]  /*4800*/  PRMT R92, R95, R18, R210 ;  /* 0x000000125f5c7216 */ /* 0x000fc400000000d2 */
[-C--:B------:R-:W-:Y:S02]  /*4810*/  PRMT R93, R95, R17.reuse, R210 ;  /* 0x000000115f5d7216 */ /* 0x080fe400000000d2 */
[CCC-:B------:R-:W-:Y:S02]  /*4820*/  PRMT R88, R109.reuse, R18.reuse, R116.reuse ;  /* 0x000000126d587216 */ /* 0x1c0fe40000000074 */
[-C--:B------:R-:W-:Y:S02]  /*4830*/  PRMT R89, R109, R17.reuse, R116 ;  /* 0x000000116d597216 */ /* 0x080fe40000000074 */
[CCC-:B--2---:R-:W-:Y:S02]  /*4840*/  PRMT R90, R113.reuse, R18.reuse, R98.reuse ;  /* 0x00000012715a7216 */ /* 0x1c4fe40000000062 */
[----:B------:R-:W-:Y:S02]  /*4850*/  PRMT R91, R113, R17, R98 ;  /* 0x00000011715b7216 */ /* 0x000fe40000000062 */
[----:B---3--:R-:W-:-:S02]  /*4860*/  PRMT R94, R115, R18, R102 ;  /* 0x00000012735e7216 */ /* 0x008fc40000000066 */
[----:B------:R-:W-:Y:S01]  /*4870*/  PRMT R95, R115, R17, R102 ;  /* 0x00000011735f7216 */ /* 0x000fe20000000066 */
[----:B------:R-:W-:Y:S01]  /*4880*/  BAR.SYNC.DEFER_BLOCKING 0x0 ;  /* 0x0000000000007b1d */ /* 0x000fe20000010000 */
[----:B------:R-:W-:Y:S01]  /*4890*/  FADD R112, R112, R207 ;  /* 0x000000cf70707221 */ /* 0x000fe20000000000 */
[----:B------:R-:W-:-:S03]  /*48a0*/  FADD R172, R211, R172 ;  /* 0x000000acd3ac7221 */ /* 0x000fc60000000000 */
[----:B------:R-:W-:Y:S01]  /*48b0*/  FADD R112, R209, R112 ;  /* 0x00000070d1707221 */ /* 0x000fe20000000000 */
[----:B------:R-:W-:-:S06]  /*48c0*/  WARPGROUP.ARRIVE ;  /* 0x00000000000079c5 */ /* 0x000fcc0000000000 */
[----:B------:R-:W-:Y:S04]  /*48d0*/  QGMMA.64x64x32.F32.E4M3.E4M3 R56, R88, gdesc[UR20], R56 ;  /* 0x00e0001458387df3 */ /* 0x000fe80008700838 */
[----:B------:R-:W-:Y:S01]  /*48e0*/  QGMMA.64x64x32.F32.E4M3.E4M3 R24, R92, gdesc[UR20], R24, gsb0 ;  /* 0x00e000145c187df3 */ /* 0x000fe20008000818 */
[----:B------:R-:W0:Y:S04]  /*48f0*/  SHFL.BFLY PT, R107, R96, 0x2, 0x1f ;  /* 0x0c401f00606b7f89 */ /* 0x000e2800000e0000 */
[----:B------:R-:W1:Y:S04]  /*4900*/  SHFL.BFLY PT, R105, R172, 0x2, 0x1f ;  /* 0x0c401f00ac697f89 */ /* 0x000e6800000e0000 */
[----:B------:R-:W2:Y:S04]  /*4910*/  SHFL.BFLY PT, R109, R100, 0x2, 0x1f ;  /* 0x0c401f00646d7f89 */ /* 0x000ea800000e0000 */
[----:B------:R-:W3:Y:S01]  /*4920*/  SHFL.BFLY PT, R111, R112, 0x2, 0x1f ;  /* 0x0c401f00706f7f89 */ /* 0x000ee200000e0000 */
[----:B------:R-:W-:Y:S01]  /*4930*/  UIADD3 UR5, UP0, UR5, 0x20, URZ ;  /* 0x0000002005057890 */ /* 0x000fe2000ff1e03f */
[----:B0-----:R-:W-:Y:S01]  /*4940*/  FADD R107, R96, R107 ;  /* 0x0000006b606b7221 */ /* 0x001fe20000000000 */
[----:B-1----:R-:W-:Y:S01]  /*4950*/  FADD R105, R172, R105 ;  /* 0x00000069ac697221 */ /* 0x002fe20000000000 */
[----:B--2---:R-:W-:Y:S01]  /*4960*/  FADD R109, R100, R109 ;  /* 0x0000006d646d7221 */ /* 0x004fe20000000000 */
[----:B---3--:R-:W-:-:S02]  /*4970*/  FADD R111, R112, R111 ;  /* 0x0000006f706f7221 */ /* 0x008fc40000000000 */
[----:B------:R-:W0:Y:S01]  /*4980*/  SHFL.BFLY PT, R10, R107, 0x1, 0x1f ;  /* 0x0c201f006b0a7f89 */ /* 0x000e2200000e0000 */
[----:B------:R-:W-:-:S03]  /*4990*/  UIADD3.X UR6, URZ, UR6, URZ, UP0, !UPT ;  /* 0x000000063f067290 */ /* 0x000fc600087fe43f */
[----:B------:R-:W1:Y:S04]  /*49a0*/  SHFL.BFLY PT, R8, R105, 0x1, 0x1f ;  /* 0x0c201f0069087f89 */ /* 0x000e6800000e0000 */
[----:B------:R-:W2:Y:S04]  /*49b0*/  SHFL.BFLY PT, R96, R109, 0x1, 0x1f ;  /* 0x0c201f006d607f89 */ /* 0x000ea800000e0000 */
[----:B------:R-:W3:Y:S01]  /*49c0*/  SHFL.BFLY PT, R98, R111, 0x1, 0x1f ;  /* 0x0c201f006f627f89 */ /* 0x000ee200000e0000 */
[----:B------:R-:W-:Y:S01]  /*49d0*/  IMAD.U32 R100, RZ, RZ, UR6 ;  /* 0x00000006ff647e24 */ /* 0x000fe2000f8e00ff */
[----:B------:R-:W-:-:S04]  /*49e0*/  ISETP.LE.U32.AND P0, PT, R4, UR5, PT ;  /* 0x0000000504007c0c */ /* 0x000fc8000bf03070 */
[----:B------:R-:W-:Y:S01]  /*49f0*/  ISETP.GE.U32.AND.EX P0, PT, R100, RZ, PT, P0 ;  /* 0x000000ff6400720c */ /* 0x000fe20003f06100 */
[----:B------:R-:W-:Y:S01]  /*4a00*/  ULEA UR4, UR7, UR4, 0x5 ;  /* 0x0000000407047291 */ /* 0x000fe2000f8e283f */
[----:B0-----:R-:W-:Y:S01]  /*4a10*/  FADD R10, R107, R10 ;  /* 0x0000000a6b0a7221 */ /* 0x001fe20000000000 */
[----:B-1----:R-:W-:Y:S01]  /*4a20*/  FADD R8, R105, R8 ;  /* 0x0000000869087221 */ /* 0x002fe20000000000 */
[----:B--2---:R-:W-:Y:S01]  /*4a30*/  FADD R96, R109, R96 ;  /* 0x000000606d607221 */ /* 0x004fe20000000000 */
[----:B---3--:R-:W-:Y:S01]  /*4a40*/  FADD R98, R111, R98 ;  /* 0x000000626f627221 */ /* 0x008fe20000000000 */
[----:B------:R-:W-:Y:S01]  /*4a50*/  FFMA R196, R97, R196, R10 ;  /* 0x000000c461c47223 */ /* 0x000fe2000000000a */
[----:B------:R-:W-:Y:S01]  /*4a60*/  FFMA R198, R9, R198, R8 ;  /* 0x000000c609c67223 */ /* 0x000fe20000000008 */
[----:B------:R-:W-:Y:S02]  /*4a70*/  WARPGROUP.DEPBAR.LE gsb0, 0x0 ;  /* 0x00008000000079c5 */ /* 0x000fe40000010000 */
[----:B------:R-:W-:Y:S01]  /*4a80*/  FFMA R200, R11, R200, R96 ;  /* 0x000000c80bc87223 */ /* 0x000fe20000000060 */
[----:B------:R-:W-:Y:S01]  /*4a90*/  FFMA R202, R101, R202, R98 ;  /* 0x000000ca65ca7223 */ /* 0x000fe20000000062 */
[----:B------:R-:W-:-:S02]  /*4aa0*/  IMAD R12, R169, 0x20, R12 ;  /* 0x00000020a90c7824 */ /* 0x000fc400078e020c */
[----:B------:R-:W-:Y:S02]  /*4ab0*/  IMAD.MOV.U32 R98, RZ, RZ, R177 ;  /* 0x000000ffff627224 */ /* 0x000fe400078e00b1 */
[--C-:B------:R-:W-:Y:S02]  /*4ac0*/  IMAD.MOV.U32 R97, RZ, RZ, R108.reuse ;  /* 0x000000ffff617224 */ /* 0x100fe400078e006c */
[----:B------:R-:W-:Y:S02]  /*4ad0*/  IMAD.MOV.U32 R96, RZ, RZ, R103 ;  /* 0x000000ffff607224 */ /* 0x000fe400078e0067 */
[----:B------:R-:W-:Y:S02]  /*4ae0*/  IMAD.MOV.U32 R10, RZ, RZ, R177 ;  /* 0x000000ffff0a7224 */ /* 0x000fe400078e00b1 */
[----:B------:R-:W-:Y:S02]  /*4af0*/  IMAD.MOV.U32 R11, RZ, RZ, R108 ;  /* 0x000000ffff0b7224 */ /* 0x000fe400078e006c */
[----:B------:R-:W-:-:S02]  /*4b00*/  IMAD.MOV.U32 R8, RZ, RZ, R99 ;  /* 0x000000ffff087224 */ /* 0x000fc400078e0063 */
[----:B------:R-:W-:Y:S01]  /*4b10*/  IMAD.MOV.U32 R9, RZ, RZ, R103 ;  /* 0x000000ffff097224 */ /* 0x000fe200078e0067 */
[----:B------:R-:W-:Y:S06]  /*4b20*/  @!P0 BRA `(.L_x_1) ;  /* 0xffffffd8005c8947 */ /* 0x000fec000383ffff */
.L_x_0:
[----:B------:R-:W-:Y:S01]  /*4b30*/  IMAD.SHL.U32 R0, R3, 0x8, RZ ;  /* 0x0000000803007824 */ /* 0x000fe200078e00ff */
[----:B------:R-:W-:Y:S01]  /*4b40*/  LOP3.LUT R5, R5, 0xf0, RZ, 0xc0, !PT ;  /* 0x000000f005057812 */ /* 0x000fe200078ec0ff */
[----:B------:R-:W-:Y:S01]  /*4b50*/  IMAD.SHL.U32 R4, R3, 0x4, RZ ;  /* 0x0000000403047824 */ /* 0x000fe200078e00ff */
[----:B------:R-:W-:Y:S01]  /*4b60*/  LOP3.LUT R6, R6, 0x400, RZ, 0xc0, !PT ;  /* 0x0000040006067812 */ /* 0x000fe200078ec0ff */
[----:B------:R-:W-:Y:S01]  /*4b70*/  FMUL R10, R47, 0.25 ;  /* 0x3e8000002f0a7820 */ /* 0x000fe20000400000 */
[----:B------:R-:W-:Y:S01]  /*4b80*/  LOP3.LUT R8, R3, 0x60, RZ, 0xc0, !PT ;  /* 0x0000006003087812 */ /* 0x000fe200078ec0ff */
[----:B------:R-:W-:Y:S01]  /*4b90*/  FMUL R9, R38, 0.25 ;  /* 0x3e80000026097820 */ /* 0x000fe20000400000 */
[----:B------:R-:W-:Y:S01]  /*4ba0*/  IADD3 R5, R6, UR16, R5 ;  /* 0x0000001006057c10 */ /* 0x000fe2000fffe005 */
[----:B------:R-:W-:Y:S01]  /*4bb0*/  FMUL R6, R51, 0.25 ;  /* 0x3e80000033067820 */ /* 0x000fe20000400000 */
[----:B------:R-:W-:Y:S01]  /*4bc0*/  LOP3.LUT R0, R0, 0x38, RZ, 0xc0, !PT ;  /* 0x0000003800007812 */ /* 0x000fe200078ec0ff */
[----:B------:R-:W-:Y:S01]  /*4bd0*/  FMUL R11, R198, 8388608 ;  /* 0x4b000000c60b7820 */ /* 0x000fe20000400000 */
[----:B------:R-:W-:Y:S01]  /*4be0*/  LOP3.LUT R7, R4, 0x1c0, RZ, 0xc0, !PT ;  /* 0x000001c004077812 */ /* 0x000fe200078ec0ff */
[----:B------:R-:W-:Y:S01]  /*4bf0*/  IMAD R8, R8, 0x8, R5 ;  /* 0x0000000808087824 */ /* 0x000fe200078e0205 */
[----:B------:R-:W-:Y:S01]  /*4c00*/  SHF.R.U32.HI R4, RZ, 0x1, R3 ;  /* 0x00000001ff047819 */ /* 0x000fe20000011603 */
[----:B------:R-:W-:Y:S01]  /*4c10*/  FMUL R5, R54, 0.25 ;  /* 0x3e80000036057820 */ /* 0x000fe20000400000 */
[----:B------:R-:W-:Y:S01]  /*4c20*/  FSETP.GT.AND P3, PT, |R202|, 8.50705917302346158658e+37, PT ;  /* 0x7e800000ca00780b */ /* 0x000fe20003f64200 */
[----:B------:R-:W-:Y:S01]  /*4c30*/  FMUL R12, R196, 8388608 ;  /* 0x4b000000c40c7820 */ /* 0x000fe20000400000 */
[----:B------:R-:W-:Y:S01]  /*4c40*/  IADD3 R7, R7, UR16, R0 ;  /* 0x0000001007077c10 */ /* 0x000fe2000fffe000 */
[----:B------:R-:W-:Y:S01]  /*4c50*/  BAR.SYNC.DEFER_BLOCKING 0x0 ;  /* 0x0000000000007b1d */ /* 0x000fe20000010000 */
[----:B------:R-:W-:Y:S01]  /*4c60*/  LOP3.LUT R0, R4, 0x4, RZ, 0xc0, !PT ;  /* 0x0000000404007812 */ /* 0x000fe200078ec0ff */
[----:B------:R-:W-:Y:S01]  /*4c70*/  FMUL R4, R55, 0.25 ;  /* 0x3e80000037047820 */ /* 0x000fe20000400000 */
[----:B------:R-:W-:Y:S01]  /*4c80*/  FSEL R51, R6, R51, P3 ;  /* 0x0000003306337208 */ /* 0x000fe20001800000 */
        /* <DEDUP_REMOVED lines=13> */
[----:B------:R-:W-:Y:S01]  /*4d60*/  IMAD.IADD R0, R0, 0x1, R7 ;  /* 0x0000000100007824 */ /* 0x000fe200078e0207 */
[----:B------:R-:W-:Y:S01]  /*4d70*/  FSETP.GT.AND P1, PT, |R200|, 8.50705917302346158658e+37, PT ;  /* 0x7e800000c800780b */ /* 0x000fe20003f24200 */
        /* <DEDUP_REMOVED lines=27> */
[----:B------:R-:W-:Y:S01]  /*4f30*/  FSETP.GT.AND P2, PT, |R196|, 8.50705917302346158658e+37, PT ;  /* 0x7e800000c400780b */ /* 0x000fe20003f44200 */
[----:B------:R-:W-:Y:S01]  /*4f40*/  ULDC.64 UR4, c[0x0][0x270] ;  /* 0x00009c0000047ab9 */ /* 0x000fe20000000a00 */
        /* <DEDUP_REMOVED lines=33> */
[----:B------:R-:W-:Y:S01]  /*5160*/  UIMAD UR4, UR18, UR4, URZ ;  /* 0x00000004120472a4 */ /* 0x000fe2000f8e023f */
        /* <DEDUP_REMOVED lines=26> */
[----:B------:R-:W-:-:S02]  /*5310*/  FSETP.GEU.AND P4, PT, R198, 1.175494350822287508e-38, PT ;  /* 0x00800000c600780b */ /* 0x000fc40003f8e000 */
[----:B------:R-:W-:Y:S01]  /*5320*/  FSEL R139, R7, R66, P2 ;  /* 0x00000042078b7208 */ /* 0x000fe20001000000 */
[----:B------:R-:W-:Y:S01]  /*5330*/  FMUL R7, R58, 0.25 ;  /* 0x3e8000003a077820 */ /* 0x000fe20000400000 */
[----:B------:R-:W-:Y:S01]  /*5340*/  FSEL R71, R5, R72, P0 ;  /* 0x0000004805477208 */ /* 0x000fe20000000000 */
[----:B------:R-:W-:Y:S01]  /*5350*/  FMUL R5, R64, 0.25 ;  /* 0x3e80000040057820 */ /* 0x000fe20000400000 */
[----:B------:R-:W-:Y:S02]  /*5360*/  FSETP.GEU.AND P6, PT, R196, 1.175494350822287508e-38, PT ;  /* 0x00800000c400780b */ /* 0x000fe40003fce000 */
[----:B------:R-:W-:Y:S01]  /*5370*/  FSEL R129, R9, R74, P2 ;  /* 0x0000004a09817208 */ /* 0x000fe20001000000 */
[----:B------:R-:W-:Y:S01]  /*5380*/  FMUL R9, R76, 0.25 ;  /* 0x3e8000004c097820 */ /* 0x000fe20000400000 */
[----:B------:R-:W-:Y:S01]  /*5390*/  FSEL R143, R10, R63, P2 ;  /* 0x0000003f0a8f7208 */ /* 0x000fe20001000000 */
[----:B------:R-:W-:Y:S01]  /*53a0*/  FMUL R10, R65, 0.25 ;  /* 0x3e800000410a7820 */ /* 0x000fe20000400000 */
[----:B------:R-:W-:Y:S01]  /*53b0*/  FSEL R73, R4, R73, P0 ;  /* 0x0000004904497208 */ /* 0x000fe20000000000 */
[----:B------:R-:W-:Y:S01]  /*53c0*/  FMUL R4, R61, 0.25 ;  /* 0x3e8000003d047820 */ /* 0x000fe20000400000 */
[----:B------:R-:W-:-:S02]  /*53d0*/  FSEL R11, R11, R198, !P4 ;  /* 0x000000c60b0b7208 */ /* 0x000fc40006000000 */
[----:B------:R-:W-:Y:S02]  /*53e0*/  FSEL R57, R6, R57, P0 ;  /* 0x0000003906397208 */ /* 0x000fe40000000000 */
[----:B------:R-:W-:Y:S02]  /*53f0*/  FSEL R12, R12, R196, !P6 ;  /* 0x000000c40c0c7208 */ /* 0x000fe40007000000 */
[----:B------:R-:W-:Y:S02]  /*5400*/  FSEL R6, RZ, -23, P6 ;  /* 0xc1b80000ff067808 */ /* 0x000fe40003000000 */
[----:B------:R-:W-:Y:S01]  /*5410*/  FSEL R151, R7, R58, P2 ;  /* 0x0000003a07977208 */ /* 0x000fe20001000000 */
[----:B------:R-:W-:Y:S01]  /*5420*/  FMUL R7, R80, 0.25 ;  /* 0x3e80000050077820 */ /* 0x000fe20000400000 */
[----:B------:R-:W-:Y:S02]  /*5430*/  FSETP.GEU.AND P6, PT, |R202|, 1.175494350822287508e-38, PT ;  /* 0x00800000ca00780b */ /* 0x000fe40003fce200 */
[----:B------:R-:W-:Y:S01]  /*5440*/  FSEL R141, R5, R64, P0 ;  /* 0x00000040058d7208 */ /* 0x000fe20000000000 */
[----:B------:R-:W-:Y:S01]  /*5450*/  VIADD R5, R11, 0xc0cafb0d ;  /* 0xc0cafb0d0b057836 */ /* 0x000fe20000000000 */
[----:B------:R-:W-:Y:S01]  /*5460*/  FSEL R67, R9, R76, P0 ;  /* 0x0000004c09437208 */ /* 0x000fe20000000000 */
[----:B------:R-:W-:Y:S01]  /*5470*/  FMUL R9, R56, 0.25 ;  /* 0x3e80000038097820 */ /* 0x000fe20000400000 */
[----:B------:R-:W-:Y:S01]  /*5480*/  FSEL R65, R10, R65, P0 ;  /* 0x000000410a417208 */ /* 0x000fe20000000000 */
[----:B------:R-:W-:Y:S01]  /*5490*/  FMUL R10, R202, 8388608 ;  /* 0x4b000000ca0a7820 */ /* 0x000fe20000400000 */
[----:B------:R-:W-:-:S02]  /*54a0*/  FSEL R61, R4, R61, P0 ;  /* 0x0000003d043d7208 */ /* 0x000fc40000000000 */
[----:B------:R-:W-:Y:S02]  /*54b0*/  FSEL R4, RZ, -23, P4 ;  /* 0xc1b80000ff047808 */ /* 0x000fe40002000000 */
[----:B------:R-:W-:Y:S01]  /*54c0*/  FSETP.GEU.AND P4, PT, R202, 1.175494350822287508e-38, PT ;  /* 0x00800000ca00780b */ /* 0x000fe20003f8e000 */
[----:B------:R-:W-:Y:S01]  /*54d0*/  @!P6 FMUL R55, R55, 16777216 ;  /* 0x4b8000003737e820 */ /* 0x000fe20000400000 */
[----:B------:R-:W-:Y:S01]  /*54e0*/  FSEL R63, R7, R80, P0 ;  /* 0x00000050073f7208 */ /* 0x000fe20000000000 */
[----:B------:R-:W-:Y:S01]  /*54f0*/  FMUL R7, R68, 0.25 ;  /* 0x3e80000044077820 */ /* 0x000fe20000400000 */
[----:B------:R-:W-:Y:S01]  /*5500*/  LOP3.LUT R14, R5, 0xff800000, RZ, 0xc0, !PT ;  /* 0xff800000050e7812 */ /* 0x000fe200078ec0ff */
[----:B------:R-:W-:Y:S01]  /*5510*/  @!P6 FMUL R21, R21, 16777216 ;  /* 0x4b8000001515e820 */ /* 0x000fe20000400000 */
[----:B------:R-:W-:Y:S01]  /*5520*/  FSEL R153, R9, R56, P0 ;  /* 0x0000003809997208 */ /* 0x000fe20000000000 */
[----:B------:R-:W-:Y:S01]  /*5530*/  FMUL R9, R200, 8388608 ;  /* 0x4b000000c8097820 */ /* 0x000fe20000400000 */
[----:B------:R-:W-:Y:S01]  /*5540*/  FSEL R10, R10, R202, !P4 ;  /* 0x000000ca0a0a7208 */ /* 0x000fe20006000000 */
[----:B------:R-:W-:Y:S01]  /*5550*/  @P3 FMUL R202, R202, 0.25 ;  /* 0x3e800000caca3820 */ /* 0x000fe20000400000 */
[----:B------:R-:W-:Y:S01]  /*5560*/  FSETP.GEU.AND P5, PT, R200, 1.175494350822287508e-38, PT ;  /* 0x00800000c800780b */ /* 0x000fe20003fae000 */
[----:B------:R-:W-:Y:S01]  /*5570*/  @!P6 FMUL R51, R51, 16777216 ;  /* 0x4b8000003333e820 */ /* 0x000fe20000400000 */
[----:B------:R-:W-:Y:S01]  /*5580*/  I2FP.F32.S32 R5, R14 ;  /* 0x0000000e00057245 */ /* 0x000fe20000201400 */
[----:B------:R-:W-:Y:S01]  /*5590*/  @!P6 FMUL R202, R202, 16777216 ;  /* 0x4b800000cacae820 */ /* 0x000fe20000400000 */
[----:B------:R-:W-:Y:S01]  /*55a0*/  FSEL R135, R7, R68, P0 ;  /* 0x0000004407877208 */ /* 0x000fe20000000000 */
[----:B------:R-:W-:Y:S01]  /*55b0*/  FMUL R7, R60, 0.25 ;  /* 0x3e8000003c077820 */ /* 0x000fe20000400000 */
[----:B------:R-:W-:Y:S01]  /*55c0*/  FSEL R9, R9, R200, !P5 ;  /* 0x000000c809097208 */ /* 0x000fe20006800000 */
[----:B------:R-:W-:Y:S01]  /*55d0*/  FFMA.FTZ R110, R5, 1.1920928955078125e-07, R4 ;  /* 0x34000000056e7823 */ /* 0x000fe20000010004 */
[----:B------:R-:W-:Y:S01]  /*55e0*/  FSETP.GEU.AND P3, PT, |R200|, 1.175494350822287508e-38, PT ;  /* 0x00800000c800780b */ /* 0x000fe20003f6e200 */
[----:B------:R-:W0:Y:S01]  /*55f0*/  MUFU.RCP R4, R202 ;  /* 0x000000ca00047308 */ /* 0x000e220000001000 */
[----:B------:R-:W-:Y:S01]  /*5600*/  FSEL R147, R7, R60, P0 ;  /* 0x0000003c07937208 */ /* 0x000fe20000000000 */
[----:B------:R-:W-:-:S02]  /*5610*/  VIADD R7, R12, 0xc0cafb0d ;  /* 0xc0cafb0d0c077836 */ /* 0x000fc40000000000 */
[----:B------:R-:W-:Y:S01]  /*5620*/  @P1 FMUL R200, R200, 0.25 ;  /* 0x3e800000c8c81820 */ /* 0x000fe20000400000 */
[----:B------:R-:W-:Y:S01]  /*5630*/  VIADD R16, R9, 0xc0cafb0d ;  /* 0xc0cafb0d09107836 */ /* 0x000fe20000000000 */
[----:B------:R-:W-:Y:S01]  /*5640*/  FSEL R15, RZ, -23, P5 ;  /* 0xc1b80000ff0f7808 */ /* 0x000fe20002800000 */
[----:B------:R-:W-:Y:S01]  /*5650*/  VIADD R17, R10, 0xc0cafb0d ;  /* 0xc0cafb0d0a117836 */ /* 0x000fe20000000000 */
[----:B------:R-:W-:Y:S01]  /*5660*/  LOP3.LUT R13, R7, 0xff800000, RZ, 0xc0, !PT ;  /* 0xff800000070d7812 */ /* 0x000fe200078ec0ff */
[----:B------:R-:W-:Y:S01]  /*5670*/  @!P6 FMUL R89, R89, 16777216 ;  /* 0x4b8000005959e820 */ /* 0x000fe20000400000 */
[----:B------:R-:W-:Y:S01]  /*5680*/  LOP3.LUT R18, R16, 0xff800000, RZ, 0xc0, !PT ;  /* 0xff80000010127812 */ /* 0x000fe200078ec0ff */
[----:B------:R-:W-:Y:S01]  /*5690*/  @!P6 FMUL R47, R47, 16777216 ;  /* 0x4b8000002f2fe820 */ /* 0x000fe20000400000 */
[----:B------:R-:W-:Y:S01]  /*56a0*/  LOP3.LUT R19, R17, 0xff800000, RZ, 0xc0, !PT ;  /* 0xff80000011137812 */ /* 0x000fe200078ec0ff */
[----:B------:R-:W-:Y:S01]  /*56b0*/  @!P6 FMUL R91, R91, 16777216 ;  /* 0x4b8000005b5be820 */ /* 0x000fe20000400000 */
[----:B------:R-:W-:Y:S01]  /*56c0*/  FSEL R17, RZ, -23, P4 ;  /* 0xc1b80000ff117808 */ /* 0x000fe20002000000 */
[----:B------:R-:W-:Y:S01]  /*56d0*/  @!P6 FMUL R43, R43, 16777216 ;  /* 0x4b8000002b2be820 */ /* 0x000fe20000400000 */
[----:B------:R-:W-:Y:S01]  /*56e0*/  I2FP.F32.S32 R7, R13 ;  /* 0x0000000d00077245 */ /* 0x000fe20000201400 */
[----:B------:R-:W-:Y:S01]  /*56f0*/  @!P6 FMUL R93, R93, 16777216 ;  /* 0x4b8000005d5de820 */ /* 0x000fe20000400000 */
[----:B------:R-:W-:Y:S01]  /*5700*/  I2FP.F32.S32 R16, R18 ;  /* 0x0000001200107245 */ /* 0x000fe20000201400 */
[----:B------:R-:W-:Y:S01]  /*5710*/  @!P6 FMUL R39, R39, 16777216 ;  /* 0x4b8000002727e820 */ /* 0x000fe20000400000 */
[----:B------:R-:W-:Y:S01]  /*5720*/  I2FP.F32.S32 R20, R19 ;  /* 0x0000001300147245 */ /* 0x000fe20000201400 */
[----:B------:R-:W-:Y:S01]  /*5730*/  @!P6 FMUL R95, R95, 16777216 ;  /* 0x4b8000005f5fe820 */ /* 0x000fe20000400000 */
[----:B------:R-:W-:Y:S01]  /*5740*/  @!P6 FMUL R103, R103, 16777216 ;  /* 0x4b8000006767e820 */ /* 0x000fe20000400000 */
[----:B------:R-:W-:Y:S01]  /*5750*/  @!P6 FMUL R105, R105, 16777216 ;  /* 0x4b8000006969e820 */ /* 0x000fe20000400000 */
[----:B------:R-:W-:Y:S01]  /*5760*/  @!P6 FMUL R109, R109, 16777216 ;  /* 0x4b8000006d6de820 */ /* 0x000fe20000400000 */
[----:B------:R-:W-:Y:S01]  /*5770*/  @!P6 FMUL R113, R113, 16777216 ;  /* 0x4b8000007171e820 */ /* 0x000fe20000400000 */
[----:B------:R-:W-:Y:S01]  /*5780*/  @!P6 FMUL R117, R117, 16777216 ;  /* 0x4b8000007575e820 */ /* 0x000fe20000400000 */
[----:B------:R-:W-:Y:S01]  /*5790*/  @!P6 FMUL R119, R119, 16777216 ;  /* 0x4b8000007777e820 */ /* 0x000fe20000400000 */
[----:B------:R-:W-:Y:S01]  /*57a0*/  @!P3 FMUL R200, R200, 16777216 ;  /* 0x4b800000c8c8b820 */ /* 0x000fe20000400000 */
[----:B------:R-:W-:Y:S01]  /*57b0*/  FFMA.FTZ R111, R7, 1.1920928955078125e-07, R6 ;  /* 0x34000000076f7823 */ /* 0x000fe20000010006 */
[----:B------:R-:W-:Y:S01]  /*57c0*/  FFMA.FTZ R116, R16, 1.1920928955078125e-07, R15 ;  /* 0x3400000010747823 */ /* 0x000fe2000001000f */
[----:B------:R-:W-:Y:S01]  /*57d0*/  FFMA.FTZ R120, R20, 1.1920928955078125e-07, R17 ;  /* 0x3400000014787823 */ /* 0x000fe20000010011 */
[C---:B0-----:R-:W-:Y:S01]  /*57e0*/  FMUL R55, R4.reuse, R55 ;  /* 0x0000003704377220 */ /* 0x041fe20000400000 */
[C---:B------:R-:W-:Y:S01]  /*57f0*/  FMUL R6, R4.reuse, R21 ;  /* 0x0000001504067220 */ /* 0x040fe20000400000 */
        /* <DEDUP_REMOVED lines=13> */
[----:B------:R-:W-:Y:S01]  /*58d0*/  FMUL R44, R4, R119 ;  /* 0x00000077042c7220 */ /* 0x000fe20000400000 */
[C---:B------:R-:W-:Y:S01]  /*58e0*/  FSETP.GEU.AND P1, PT, |R196|.reuse, 1.175494350822287508e-38, PT ;  /* 0x00800000c400780b */ /* 0x040fe20003f2e200 */
[----:B------:R-:W0:Y:S01]  /*58f0*/  MUFU.RCP R4, R200 ;  /* 0x000000c800047308 */ /* 0x000e220000001000 */
[----:B------:R-:W-:Y:S01]  /*5900*/  @P2 FMUL R196, R196, 0.25 ;  /* 0x3e800000c4c42820 */ /* 0x000fe20000400000 */
        /* <DEDUP_REMOVED lines=69> */
[----:B------:R-:W-:Y:S01]  /*5d60*/  @!P2 FMUL R61, R61, 16777216 ;  /* 0x4b8000003d3da820 */ /* 0x000fe20000400000 */
[----:B------:R-:W0:Y:S01]  /*5d70*/  MUFU.RCP R4, R198 ;  /* 0x000000c600047308 */ /* 0x000e220000001000 */
        /* <DEDUP_REMOVED lines=15> */
[----:B------:R-:W-:Y:S01]  /*5e70*/  F2FP.SATFINITE.E4M3.F32.PACK_AB_MERGE_C R72, R143, R72, RZ ;  /* 0x000000488f48723e */ /* 0x000fe200048070ff */
        /* <DEDUP_REMOVED lines=16> */
[----:B------:R-:W-:Y:S01]  /*5f80*/  F2FP.SATFINITE.E4M3.F32.PACK_AB_MERGE_C R61, R61, R74, RZ ;  /* 0x0000004a3d3d723e */ /* 0x000fe200048070ff */
[----:B------:R-:W-:Y:S01]  /*5f90*/  IMAD.IADD R14, R11, 0x1, -R14 ;  /* 0x000000010b0e7824 */ /* 0x000fe200078e0a0e */
[----:B------:R-:W-:Y:S01]  /*5fa0*/  F2FP.SATFINITE.E4M3.F32.PACK_AB_MERGE_C R29, R29, R42, RZ ;  /* 0x0000002a1d1d723e */ /* 0x000fe200048070ff */
[----:B------:R-:W-:Y:S01]  /*5fb0*/  IMAD.IADD R13, R12, 0x1, -R13 ;  /* 0x000000010c0d7824 */ /* 0x000fe200078e0a0d */
[----:B------:R-:W-:Y:S01]  /*5fc0*/  F2FP.SATFINITE.E4M3.F32.PACK_AB_MERGE_C R40, R109, R40, RZ ;  /* 0x000000286d28723e */ /* 0x000fe200048070ff */
[----:B------:R-:W-:Y:S01]  /*5fd0*/  IMAD.IADD R18, R9, 0x1, -R18 ;  /* 0x0000000109127824 */ /* 0x000fe200078e0a12 */
[----:B------:R-:W-:Y:S01]  /*5fe0*/  F2FP.SATFINITE.E4M3.F32.PACK_AB_MERGE_C R55, R55, R6, RZ ;  /* 0x000000063737723e */ /* 0x000fe200048070ff */
[----:B------:R-:W-:Y:S01]  /*5ff0*/  FADD R14, R14, -1 ;  /* 0xbf8000000e0e7421 */ /* 0x000fe20000000000 */
[----:B------:R-:W-:Y:S01]  /*6000*/  F2FP.SATFINITE.E4M3.F32.PACK_AB_MERGE_C R4, R57, R4, R61 ;  /* 0x000000043904723e */ /* 0x000fe2000480703d */
[----:B------:R-:W-:Y:S01]  /*6010*/  FADD R15, R13, -1 ;  /* 0xbf8000000d0f7421 */ /* 0x000fe20000000000 */
[----:B------:R-:W-:-:S02]  /*6020*/  F2FP.SATFINITE.E4M3.F32.PACK_AB_MERGE_C R5, R5, R76, R72 ;  /* 0x0000004c0505723e */ /* 0x000fc40004807048 */
[----:B------:R-:W-:Y:S02]  /*6030*/  F2FP.SATFINITE.E4M3.F32.PACK_AB_MERGE_C R6, R25, R46, R29 ;  /* 0x0000002e1906723e */ /* 0x000fe4000480701d */
[----:B------:R-:W-:Y:S02]  /*6040*/  F2FP.SATFINITE.E4M3.F32.PACK_AB_MERGE_C R7, R7, R44, R40 ;  /* 0x0000002c0707723e */ /* 0x000fe40004807028 */
[----:B------:R-:W-:Y:S02]  /*6050*/  LOP3.LUT R117, R3, 0x7f, RZ, 0xc0, !PT ;  /* 0x0000007f03757812 */ /* 0x000fe400078ec0ff */
[----:B------:R-:W-:Y:S01]  /*6060*/  F2FP.SATFINITE.E4M3.F32.PACK_AB_MERGE_C R47, R47, R22, RZ ;  /* 0x000000162f2f723e */ /* 0x000fe200048070ff */
[----:B------:R0:W-:Y:S01]  /*6070*/  STSM.16.M88.4 [R8], R4 ;  /* 0x0000000408007844 */ /* 0x0001e20000000200 */
[----:B------:R-:W-:Y:S01]  /*6080*/  LEA R117, R117, UR16, 0x4 ;  /* 0x0000001075757c11 */ /* 0x000fe2000f8e20ff */
[----:B------:R-:W-:Y:S01]  /*6090*/  IMAD.MOV.U32 R22, RZ, RZ, 0x3dc6b27f ;  /* 0x3dc6b27fff167424 */ /* 0x000fe200078e00ff */
[----:B------:R-:W-:Y:S01]  /*60a0*/  F2FP.SATFINITE.E4M3.F32.PACK_AB_MERGE_C R53, R53, R20, RZ ;  /* 0x000000143535723e */ /* 0x000fe200048070ff */
[----:B------:R-:W-:Y:S01]  /*60b0*/  BAR.SYNC.DEFER_BLOCKING 0x0 ;  /* 0x0000000000007b1d */ /* 0x000fe20000010000 */
[----:B------:R-:W-:-:S02]  /*60c0*/  IMAD.IADD R20, R10, 0x1, -R19 ;  /* 0x000000010a147824 */ /* 0x000fc400078e0a13 */
[----:B------:R-:W-:Y:S01]  /*60d0*/  FADD R19, R18, -1 ;  /* 0xbf80000012137421 */ /* 0x000fe20000000000 */
[-C--:B------:R-:W-:Y:S01]  /*60e0*/  FFMA.FTZ R13, R14, R22.reuse, -0.16845393180847167969 ;  /* 0xbe2c7f300e0d7423 */ /* 0x080fe20000010016 */
[----:B------:R-:W-:Y:S01]  /*60f0*/  FFMA.FTZ R18, R15, R22, -0.16845393180847167969 ;  /* 0xbe2c7f300f127423 */ /* 0x000fe20000010016 */
[----:B------:R-:W-:Y:S01]  /*6100*/  F2FP.SATFINITE.E4M3.F32.PACK_AB_MERGE_C R66, R69, R66, RZ ;  /* 0x000000424542723e */ /* 0x000fe200048070ff */
[----:B------:R-:W-:Y:S01]  /*6110*/  FADD R21, R20, -1 ;  /* 0xbf80000014157421 */ /* 0x000fe20000000000 */
[C---:B------:R-:W-:Y:S01]  /*6120*/  FFMA.FTZ R13, R14.reuse, R13, 0.1716887056827545166 ;  /* 0x3e2fcf2a0e0d7423 */ /* 0x040fe2000001000d */
[----:B------:R-:W-:Y:S01]  /*6130*/  FFMA.FTZ R18, R15, R18, 0.1716887056827545166 ;  /* 0x3e2fcf2a0f127423 */ /* 0x000fe20000010012 */
[----:B------:R-:W-:Y:S01]  /*6140*/  F2FP.SATFINITE.E4M3.F32.PACK_AB_MERGE_C R64, R131, R64, RZ ;  /* 0x000000408340723e */ /* 0x000fe200048070ff */
[----:B------:R-:W-:Y:S01]  /*6150*/  FFMA.FTZ R20, R19, R22, -0.16845393180847167969 ;  /* 0xbe2c7f3013147423 */ /* 0x000fe20000010016 */
[C---:B------:R-:W-:Y:S01]  /*6160*/  FFMA.FTZ R13, R14.reuse, R13, -0.17900948226451873779 ;  /* 0xbe374e430e0d7423 */ /* 0x040fe2000001000d */
[----:B------:R-:W-:Y:S01]  /*6170*/  FFMA.FTZ R18, R15, R18, -0.17900948226451873779 ;  /* 0xbe374e430f127423 */ /* 0x000fe20000010012 */
[----:B------:R-:W-:Y:S01]  /*6180*/  F2FP.SATFINITE.E4M3.F32.PACK_AB_MERGE_C R34, R37, R34, RZ ;  /* 0x000000222522723e */ /* 0x000fe200048070ff */
[----:B------:R-:W-:Y:S01]  /*6190*/  FFMA.FTZ R22, R21, R22, -0.16845393180847167969 ;  /* 0xbe2c7f3015167423 */ /* 0x000fe20000010016 */
[C---:B------:R-:W-:Y:S01]  /*61a0*/  FFMA.FTZ R13, R14.reuse, R13, 0.20512372255325317383 ;  /* 0x3e520bf40e0d7423 */ /* 0x040fe2000001000d */
[----:B------:R-:W-:Y:S01]  /*61b0*/  FFMA.FTZ R18, R15, R18, 0.20512372255325317383 ;  /* 0x3e520bf40f127423 */ /* 0x000fe20000010012 */
[----:B------:R-:W-:Y:S01]  /*61c0*/  F2FP.SATFINITE.E4M3.F32.PACK_AB_MERGE_C R32, R39, R32, RZ ;  /* 0x000000202720723e */ /* 0x000fe200048070ff */
[----:B------:R-:W-:Y:S01]  /*61d0*/  FFMA.FTZ R20, R19, R20, 0.1716887056827545166 ;  /* 0x3e2fcf2a13147423 */ /* 0x000fe20000010014 */
[C---:B------:R-:W-:Y:S01]  /*61e0*/  FFMA.FTZ R13, R14.reuse, R13, -0.24046532809734344482 ;  /* 0xbe763c8b0e0d7423 */ /* 0x040fe2000001000d */
[----:B------:R-:W-:Y:S01]  /*61f0*/  FFMA.FTZ R18, R15, R18, -0.24046532809734344482 ;  /* 0xbe763c8b0f127423 */ /* 0x000fe20000010012 */
[----:B------:R-:W-:Y:S01]  /*6200*/  F2FP.SATFINITE.E4M3.F32.PACK_AB_MERGE_C R100, R65, R70, R66 ;  /* 0x000000464164723e */ /* 0x000fe20004807042 */
[----:B------:R-:W-:Y:S01]  /*6210*/  FFMA.FTZ R22, R21, R22, 0.1716887056827545166 ;  /* 0x3e2fcf2a15167423 */ /* 0x000fe20000010016 */
[C---:B------:R-:W-:Y:S01]  /*6220*/  FFMA.FTZ R13, R14.reuse, R13, 0.28857114911079406738 ;  /* 0x3e93bf990e0d7423 */ /* 0x040fe2000001000d */
[----:B------:R-:W1:Y:S01]  /*6230*/  LDS.128 R172, [R117] ;  /* 0x0000000075ac7984 */ /* 0x000e620000000c00 */
[----:B------:R-:W-:Y:S01]  /*6240*/  FFMA.FTZ R18, R15, R18, 0.28857114911079406738 ;  /* 0x3e93bf990f127423 */ /* 0x000fe20000010012 */
[----:B------:R-:W-:Y:S01]  /*6250*/  F2FP.SATFINITE.E4M3.F32.PACK_AB_MERGE_C R101, R137, R68, R64 ;  /* 0x000000448965723e */ /* 0x000fe20004807040 */
[C---:B------:R-:W-:Y:S01]  /*6260*/  FFMA.FTZ R13, R14.reuse, R13, -0.36067417263984680176 ;  /* 0xbeb8aa490e0d7423 */ /* 0x040fe2000001000d */
[----:B------:R-:W-:Y:S01]  /*6270*/  F2FP.SATFINITE.E4M3.F32.PACK_AB_MERGE_C R102, R33, R38, R34 ;  /* 0x000000262166723e */ /* 0x000fe20004807022 */
[----:B------:R-:W-:Y:S01]  /*6280*/  FFMA.FTZ R18, R15, R18, -0.36067417263984680176 ;  /* 0xbeb8aa490f127423 */ /* 0x000fe20000010012 */
[----:B------:R-:W-:Y:S01]  /*6290*/  F2FP.SATFINITE.E4M3.F32.PACK_AB_MERGE_C R103, R103, R36, R32 ;  /* 0x000000246767723e */ /* 0x000fe20004807020 */
[----:B------:R-:W-:Y:S01]  /*62a0*/  BAR.SYNC.DEFER_BLOCKING 0x0 ;  /* 0x0000000000007b1d */ /* 0x000fe20000010000 */
[----:B------:R-:W-:Y:S01]  /*62b0*/  FFMA.FTZ R13, R14, R13, 0.48089820146560668945 ;  /* 0x3ef6384a0e0d7423 */ /* 0x000fe2000001000d */
[----:B------:R-:W-:Y:S01]  /*62c0*/  FFMA.FTZ R18, R15, R18, 0.48089820146560668945 ;  /* 0x3ef6384a0f127423 */ /* 0x000fe20000010012 */
[----:B------:R-:W-:Y:S01]  /*62d0*/  ISETP.GE.U32.AND P1, PT, R12, 0x7f800000, PT ;  /* 0x7f8000000c00780c */ /* 0x000fe20003f26070 */
[----:B------:R-:W-:Y:S01]  /*62e0*/  FFMA.FTZ R20, R19, R20, -0.17900948226451873779 ;  /* 0xbe374e4313147423 */ /* 0x000fe20000010014 */
[----:B------:R-:W-:Y:S01]  /*62f0*/  FFMA.FTZ R13, R14, R13, -0.72134751081466674805 ;  /* 0xbf38aa3b0e0d7423 */ /* 0x000fe2000001000d */
[----:B------:R-:W-:Y:S01]  /*6300*/  FFMA.FTZ R18, R15, R18, -0.72134751081466674805 ;  /* 0xbf38aa3b0f127423 */ /* 0x000fe20000010012 */
[----:B------:R-:W-:Y:S01]  /*6310*/  FSETP.NEU.AND P2, PT, R12, RZ, PT ;  /* 0x000000ff0c00720b */ /* 0x000fe20003f4d000 */
[----:B------:R-:W-:Y:S01]  /*6320*/  FFMA.FTZ R22, R21, R22, -0.17900948226451873779 ;  /* 0xbe374e4315167423 */ /* 0x000fe20000010016 */
[C---:B------:R-:W-:Y:S01]  /*6330*/  FMUL R13, R14.reuse, R13 ;  /* 0x0000000d0e0d7220 */ /* 0x040fe20000400000 */
[----:B------:R-:W-:Y:S01]  /*6340*/  FMUL R18, R15, R18 ;  /* 0x000000120f127220 */ /* 0x000fe20000400000 */
[----:B------:R-:W-:Y:S01]  /*6350*/  FFMA.FTZ R20, R19, R20, 0.20512372255325317383 ;  /* 0x3e520bf413147423 */ /* 0x000fe20000010014 */
[----:B------:R-:W-:Y:S01]  /*6360*/  FFMA.FTZ R22, R21, R22, 0.20512372255325317383 ;  /* 0x3e520bf415167423 */ /* 0x000fe20000010016 */
[----:B------:R-:W-:Y:S01]  /*6370*/  FMUL R13, R14, R13 ;  /* 0x0000000d0e0d7220 */ /* 0x000fe20000400000 */
[----:B------:R-:W-:Y:S01]  /*6380*/  FMUL R18, R15, R18 ;  /* 0x000000120f127220 */ /* 0x000fe20000400000 */
[----:B------:R-:W-:Y:S01]  /*6390*/  F2FP.SATFINITE.E4M3.F32.PACK_AB_MERGE_C R58, R77, R58, RZ ;  /* 0x0000003a4d3a723e */ /* 0x000fe200048070ff */
[----:B0-----:R-:W-:-:S02]  /*63a0*/  @P1 IMAD.MOV.U32 R5, RZ, RZ, 0x7f800000 ;  /* 0x7f800000ff051424 */ /* 0x001fc400078e00ff */
[----:B------:R-:W-:Y:S01]  /*63b0*/  FFMA.FTZ R13, R14, 1.4426950216293334961, R13 ;  /* 0x3fb8aa3b0e0d7823 */ /* 0x000fe2000001000d */
[----:B------:R-:W-:Y:S01]  /*63c0*/  FFMA.FTZ R18, R15, 1.4426950216293334961, R18 ;  /* 0x3fb8aa3b0f127823 */ /* 0x000fe20000010012 */
[----:B------:R-:W-:Y:S01]  /*63d0*/  F2FP.SATFINITE.E4M3.F32.PACK_AB_MERGE_C R56, R79, R56, RZ ;  /* 0x000000384f38723e */ /* 0x000fe200048070ff */
[----:B------:R-:W-:Y:S01]  /*63e0*/  FFMA.FTZ R20, R19, R20, -0.24046532809734344482 ;  /* 0xbe763c8b13147423 */ /* 0x000fe20000010014 */
[----:B------:R-:W-:Y:S01]  /*63f0*/  FADD R110, R110, R13 ;  /* 0x0000000d6e6e7221 */ /* 0x000fe20000000000 */
[----:B------:R-:W-:Y:S01]  /*6400*/  FADD R111, R111, R18 ;  /* 0x000000126f6f7221 */ /* 0x000fe20000000000 */
[----:B------:R-:W-:Y:S01]  /*6410*/  @P1 FFMA.FTZ R111, R12, R5, +INF ;  /* 0x7f8000000c6f1423 */ /* 0x000fe20000010005 */
[----:B------:R-:W-:Y:S01]  /*6420*/  STSM.16.M88.4 [R8], R100 ;  /* 0x0000006408007844 */ /* 0x000fe20000000200 */
[----:B------:R-:W-:Y:S01]  /*6430*/  F2FP.SATFINITE.E4M3.F32.PACK_AB_MERGE_C R26, R45, R26, RZ ;  /* 0x0000001a2d1a723e */ /* 0x000fe200048070ff */
[----:B------:R-:W-:Y:S01]  /*6440*/  FFMA.FTZ R22, R21, R22, -0.24046532809734344482 ;  /* 0xbe763c8b15167423 */ /* 0x000fe20000010016 */
[----:B------:R-:W-:Y:S01]  /*6450*/  FFMA.FTZ R20, R19, R20, 0.28857114911079406738 ;  /* 0x3e93bf9913147423 */ /* 0x000fe20000010014 */
[----:B------:R-:W-:Y:S01]  /*6460*/  BAR.SYNC.DEFER_BLOCKING 0x0 ;  /* 0x0000000000007b1d */ /* 0x000fe20000010000 */
[----:B------:R-:W-:Y:S01]  /*6470*/  F2FP.SATFINITE.E4M3.F32.PACK_AB_MERGE_C R44, R73, R62, R58 ;  /* 0x0000003e492c723e */ /* 0x000fe2000480703a */
[----:B------:R-:W-:Y:S01]  /*6480*/  FFMA.FTZ R22, R21, R22, 0.28857114911079406738 ;  /* 0x3e93bf9915167423 */ /* 0x000fe20000010016 */
[----:B------:R-:W-:Y:S01]  /*6490*/  F2FP.SATFINITE.E4M3.F32.PACK_AB_MERGE_C R45, R75, R60, R56 ;  /* 0x0000003c4b2d723e */ /* 0x000fe20004807038 */
[----:B------:R-:W-:Y:S01]  /*64a0*/  FFMA.FTZ R20, R19, R20, -0.36067417263984680176 ;  /* 0xbeb8aa4913147423 */ /* 0x000fe20000010014 */
[----:B------:R-:W-:Y:S01]  /*64b0*/  F2FP.SATFINITE.E4M3.F32.PACK_AB_MERGE_C R46, R41, R30, R26 ;  /* 0x0000001e292e723e */ /* 0x000fe2000480701a */
[----:B------:R-:W-:Y:S01]  /*64c0*/  FFMA.FTZ R22, R21, R22, -0.36067417263984680176 ;  /* 0xbeb8aa4915167423 */ /* 0x000fe20000010016 */
[----:B------:R-:W-:Y:S01]  /*64d0*/  F2FP.SATFINITE.E4M3.F32.PACK_AB_MERGE_C R47, R43, R28, R47 ;  /* 0x0000001c2b2f723e */ /* 0x000fe2000480702f */
[----:B------:R-:W-:Y:S01]  /*64e0*/  FFMA.FTZ R20, R19, R20, 0.48089820146560668945 ;  /* 0x3ef6384a13147423 */ /* 0x000fe20000010014 */
[----:B------:R-:W-:Y:S01]  /*64f0*/  ISETP.GE.U32.AND P0, PT, R11, 0x7f800000, PT ;  /* 0x7f8000000b00780c */ /* 0x000fe20003f06070 */
[----:B------:R-:W-:Y:S01]  /*6500*/  FFMA.FTZ R22, R21, R22, 0.48089820146560668945 ;  /* 0x3ef6384a15167423 */ /* 0x000fe20000010016 */
[----:B------:R-:W-:Y:S01]  /*6510*/  ISETP.GE.U32.AND P5, PT, R9, 0x7f800000, PT ;  /* 0x7f8000000900780c */ /* 0x000fe20003fa6070 */
[----:B------:R-:W-:Y:S01]  /*6520*/  FFMA.FTZ R20, R19, R20, -0.72134751081466674805 ;  /* 0xbf38aa3b13147423 */ /* 0x000fe20000010014 */
[----:B------:R-:W-:Y:S01]  /*6530*/  ISETP.GE.U32.AND P4, PT, R10, 0x7f800000, PT ;  /* 0x7f8000000a00780c */ /* 0x000fe20003f86070 */
[----:B------:R-:W-:Y:S01]  /*6540*/  FFMA.FTZ R22, R21, R22, -0.72134751081466674805 ;  /* 0xbf38aa3b15167423 */ /* 0x000fe20000010016 */
[----:B------:R-:W-:Y:S01]  /*6550*/  FSETP.NEU.AND P3, PT, R11, RZ, PT ;  /* 0x000000ff0b00720b */ /* 0x000fe20003f6d000 */
[----:B------:R-:W-:Y:S01]  /*6560*/  FMUL R20, R19, R20 ;  /* 0x0000001413147220 */ /* 0x000fe20000400000 */
[----:B------:R-:W-:Y:S01]  /*6570*/  F2FP.SATFINITE.E4M3.F32.PACK_AB_MERGE_C R48, R87, R48, RZ ;  /* 0x000000305730723e */ /* 0x000fe200048070ff */
[----:B------:R-:W-:Y:S01]  /*6580*/  FMUL R22, R21, R22 ;  /* 0x0000001615167220 */ /* 0x000fe20000400000 */
[----:B------:R-:W-:Y:S01]  /*6590*/  F2FP.SATFINITE.E4M3.F32.PACK_AB_MERGE_C R50, R85, R50, RZ ;  /* 0x000000325532723e */ /* 0x000fe200048070ff */
[----:B------:R-:W-:Y:S01]  /*65a0*/  FMUL R20, R19, R20 ;  /* 0x0000001413147220 */ /* 0x000fe20000400000 */
[----:B------:R-:W-:Y:S01]  /*65b0*/  FSETP.NEU.AND P1, PT, R9, RZ, PT ;  /* 0x000000ff0900720b */ /* 0x000fe20003f2d000 */
[----:B------:R-:W-:-:S02]  /*65c0*/  @P0 IMAD.MOV.U32 R4, RZ, RZ, 0x7f800000 ;  /* 0x7f800000ff040424 */ /* 0x000fc400078e00ff */
[----:B------:R-:W-:Y:S01]  /*65d0*/  FMUL R22, R21, R22 ;  /* 0x0000001615167220 */ /* 0x000fe20000400000 */
[----:B------:R-:W0:Y:S01]  /*65e0*/  LDS.128 R12, [R117] ;  /* 0x00000000750c7984 */ /* 0x000e220000000c00 */
[----:B------:R-:W-:Y:S01]  /*65f0*/  FFMA.FTZ R19, R19, 1.4426950216293334961, R20 ;  /* 0x3fb8aa3b13137823 */ /* 0x000fe20000010014 */
[----:B------:R-:W-:Y:S01]  /*6600*/  @P0 FFMA.FTZ R110, R11, R4, +INF ;  /* 0x7f8000000b6e0423 */ /* 0x000fe20000010004 */
[----:B------:R-:W-:Y:S01]  /*6610*/  FFMA.FTZ R21, R21, 1.4426950216293334961, R22 ;  /* 0x3fb8aa3b15157823 */ /* 0x000fe20000010016 */
[----:B------:R-:W-:Y:S01]  /*6620*/  BAR.SYNC.DEFER_BLOCKING 0x0 ;  /* 0x0000000000007b1d */ /* 0x000fe20000010000 */
[----:B------:R-:W-:Y:S02]  /*6630*/  @P5 IMAD.MOV.U32 R4, RZ, RZ, 0x7f800000 ;  /* 0x7f800000ff045424 */ /* 0x000fe400078e00ff */
[----:B------:R-:W-:Y:S01]  /*6640*/  FADD R116, R116, R19 ;  /* 0x0000001374747221 */ /* 0x000fe20000000000 */
[----:B------:R-:W-:Y:S02]  /*6650*/  @P4 IMAD.MOV.U32 R5, RZ, RZ, 0x7f800000 ;  /* 0x7f800000ff054424 */ /* 0x000fe400078e00ff */
[----:B------:R-:W-:Y:S01]  /*6660*/  FADD R120, R120, R21 ;  /* 0x0000001578787221 */ /* 0x000fe20000000000 */
[----:B------:R-:W-:Y:S01]  /*6670*/  @P5 FFMA.FTZ R116, R9, R4, +INF ;  /* 0x7f80000009745423 */ /* 0x000fe20000010004 */
[C---:B------:R-:W-:Y:S01]  /*6680*/  FSETP.NEU.AND P0, PT, R10.reuse, RZ, PT ;  /* 0x000000ff0a00720b */ /* 0x040fe20003f0d000 */
[----:B------:R-:W-:Y:S01]  /*6690*/  @P4 FFMA.FTZ R120, R10, R5, +INF ;  /* 0x7f8000000a784423 */ /* 0x000fe20000010005 */
[----:B------:R-:W-:Y:S01]  /*66a0*/  F2FP.SATFINITE.E4M3.F32.PACK_AB_MERGE_C R21, R83, R52, R48 ;  /* 0x000000345315723e */ /* 0x000fe20004807030 */
[----:B------:R-:W2:Y:S01]  /*66b0*/  LDC.64 R10, c[0x0][0x228] ;  /* 0x00008a00ff0a7b82 */ /* 0x000ea20000000a00 */
[----:B------:R-:W-:Y:S01]  /*66c0*/  F2FP.SATFINITE.E4M3.F32.PACK_AB_MERGE_C R20, R81, R54, R50 ;  /* 0x000000365114723e */ /* 0x000fe20004807032 */
[----:B------:R-:W-:Y:S01]  /*66d0*/  IMAD R9, R2, UR5, RZ ;  /* 0x0000000502097c24 */ /* 0x000fe2000f8e02ff */
[----:B------:R-:W-:Y:S01]  /*66e0*/  F2FP.SATFINITE.E4M3.F32.PACK_AB_MERGE_C R22, R49, R24, R53 ;  /* 0x000000183116723e */ /* 0x000fe20004807035 */
[----:B------:R-:W-:Y:S01]  /*66f0*/  USHF.R.S32.HI UR5, URZ, 0x1f, UR4 ;  /* 0x0000001f3f057899 */ /* 0x000fe20008011404 */
[----:B------:R-:W-:-:S02]  /*6700*/  F2FP.SATFINITE.E4M3.F32.PACK_AB_MERGE_C R23, R16, R17, R55 ;  /* 0x000000111017723e */ /* 0x000fc40004807037 */
[C---:B-1----:R-:W-:Y:S01]  /*6710*/  PRMT R179, R172.reuse, 0x7770, RZ ;  /* 0x00007770acb37816 */ /* 0x042fe200000000ff */
[----:B------:R-:W1:Y:S01]  /*6720*/  LDC R83, c[0x0][0x278] ;  /* 0x00009e00ff537b82 */ /* 0x000e620000000800 */
[C---:B------:R-:W-:Y:S02]  /*6730*/  PRMT R165, R173.reuse, 0x7773, RZ ;  /* 0x00007773ada57816 */ /* 0x040fe400000000ff */
[C---:B------:R-:W-:Y:S02]  /*6740*/  PRMT R167, R173.reuse, 0x7772, RZ ;  /* 0x00007772ada77816 */ /* 0x040fe400000000ff */
[C---:B------:R-:W-:Y:S01]  /*6750*/  PRMT R163, R173.reuse, 0x7771, RZ ;  /* 0x00007771ada37816 */ /* 0x040fe200000000ff */
[----:B------:R3:W-:Y:S01]  /*6760*/  STSM.16.M88.4 [R8], R44 ;  /* 0x0000002c08007844 */ /* 0x0007e20000000200 */
[----:B------:R-:W-:Y:S02]  /*6770*/  PRMT R171, R172, 0x7771, RZ ;  /* 0x00007771acab7816 */ /* 0x000fe400000000ff */
[----:B------:R-:W-:Y:S01]  /*6780*/  PRMT R173, R173, 0x7770, RZ ;  /* 0x00007770adad7816 */ /* 0x000fe200000000ff */
[----:B------:R-:W-:Y:S01]  /*6790*/  BAR.SYNC.DEFER_BLOCKING 0x0 ;  /* 0x0000000000007b1d */ /* 0x000fe20000010000 */
[----:B------:R-:W-:-:S02]  /*67a0*/  PRMT R169, R174, 0x7770, RZ ;  /* 0x00007770aea97816 */ /* 0x000fc400000000ff */
[----:B------:R-:W-:Y:S02]  /*67b0*/  PRMT R161, R174, 0x7771, RZ ;  /* 0x00007771aea17816 */ /* 0x000fe400000000ff */
[C---:B------:R-:W-:Y:S02]  /*67c0*/  PRMT R159, R175.reuse, 0x7770, RZ ;  /* 0x00007770af9f7816 */ /* 0x040fe400000000ff */
[----:B------:R-:W-:Y:S02]  /*67d0*/  PRMT R149, R175, 0x7771, RZ ;  /* 0x00007771af957816 */ /* 0x000fe400000000ff */
[C---:B0-----:R-:W-:Y:S02]  /*67e0*/  PRMT R121, R15.reuse, 0x7773, RZ ;  /* 0x000077730f797816 */ /* 0x041fe400000000ff */
[C---:B------:R-:W-:Y:S02]  /*67f0*/  PRMT R143, R15.reuse, 0x7772, RZ ;  /* 0x000077720f8f7816 */ /* 0x040fe400000000ff */
[----:B------:R-:W-:Y:S01]  /*6800*/  PRMT R181, R15, 0x7771, RZ ;  /* 0x000077710fb57816 */ /* 0x000fe200000000ff */
[----:B-1----:R-:W-:Y:S01]  /*6810*/  IMAD R17, R83, 0x6, RZ ;  /* 0x0000000653117824 */ /* 0x002fe200078e02ff */
[----:B------:R-:W-:Y:S01]  /*6820*/  PRMT R189, R15, 0x7770, RZ ;  /* 0x000077700fbd7816 */ /* 0x000fe200000000ff */
[----:B------:R-:W-:Y:S01]  /*6830*/  IMAD R15, R83, 0x5, RZ ;  /* 0x00000005530f7824 */ /* 0x000fe200078e02ff */
[----:B------:R-:W-:Y:S01]  /*6840*/  PRMT R201, R13, 0x7773, RZ ;  /* 0x000077730dc97816 */ /* 0x000fe200000000ff */
[----:B------:R-:W-:Y:S01]  /*6850*/  IMAD R19, R83, 0x7, RZ ;  /* 0x0000000753137824 */ /* 0x000fe200078e02ff */
[----:B------:R-:W-:Y:S01]  /*6860*/  PRMT R203, R13, 0x7772, RZ ;  /* 0x000077720dcb7816 */ /* 0x000fe200000000ff */
[----:B------:R-:W-:Y:S01]  /*6870*/  IMAD R25, R83, 0xa, RZ ;  /* 0x0000000a53197824 */ /* 0x000fe200078e02ff */
[----:B------:R-:W-:Y:S01]  /*6880*/  PRMT R207, R13, 0x7771, RZ ;  /* 0x000077710dcf7816 */ /* 0x000fe200000000ff */
[----:B------:R-:W-:Y:S01]  /*6890*/  IMAD R27, R83, 0xb, RZ ;  /* 0x0000000b531b7824 */ /* 0x000fe200078e02ff */
[----:B------:R-:W-:Y:S01]  /*68a0*/  PRMT R221, R13, 0x7770, RZ ;  /* 0x000077700ddd7816 */ /* 0x000fe200000000ff */
[----:B------:R-:W0:Y:S01]  /*68b0*/  LDS.128 R4, [R117] ;  /* 0x0000000075047984 */ /* 0x000e220000000c00 */
[C---:B------:R-:W-:Y:S01]  /*68c0*/  IMAD.SHL.U32 R13, R83.reuse, 0x4, RZ ;  /* 0x00000004530d7824 */ /* 0x040fe200078e00ff */
[C---:B------:R-:W-:Y:S01]  /*68d0*/  PRMT R153, R14.reuse, 0x7773, RZ ;  /* 0x000077730e997816 */ /* 0x040fe200000000ff */
[C---:B------:R-:W-:Y:S01]  /*68e0*/  IMAD R29, R83.reuse, 0xc, RZ ;  /* 0x0000000c531d7824 */ /* 0x040fe200078e02ff */
[----:B------:R-:W-:Y:S01]  /*68f0*/  BAR.SYNC.DEFER_BLOCKING 0x0 ;  /* 0x0000000000007b1d */ /* 0x000fe20000010000 */
[C---:B------:R-:W-:Y:S01]  /*6900*/  IMAD R31, R83.reuse, 0xd, RZ ;  /* 0x0000000d531f7824 */ /* 0x040fe200078e02ff */
[C---:B------:R-:W-:Y:S01]  /*6910*/  PRMT R151, R14.reuse, 0x7772, RZ ;  /* 0x000077720e977816 */ /* 0x040fe200000000ff */
[C---:B------:R-:W-:Y:S01]  /*6920*/  IMAD R33, R83.reuse, 0xe, RZ ;  /* 0x0000000e53217824 */ /* 0x040fe200078e02ff */
[C---:B------:R-:W-:Y:S01]  /*6930*/  PRMT R191, R14.reuse, 0x7771, RZ ;  /* 0x000077710ebf7816 */ /* 0x040fe200000000ff */
[C---:B------:R-:W-:Y:S01]  /*6940*/  IMAD R35, R83.reuse, 0xf, RZ ;  /* 0x0000000f53237824 */ /* 0x040fe200078e02ff */
[----:B------:R-:W-:Y:S01]  /*6950*/  PRMT R205, R14, 0x7770, RZ ;  /* 0x000077700ecd7816 */ /* 0x000fe200000000ff */
[C---:B------:R-:W-:Y:S01]  /*6960*/  IMAD.SHL.U32 R37, R83.reuse, 0x10, RZ ;  /* 0x0000001053257824 */ /* 0x040fe200078e00ff */
[C---:B------:R-:W-:Y:S01]  /*6970*/  PRMT R217, R12.reuse, 0x7773, RZ ;  /* 0x000077730cd97816 */ /* 0x040fe200000000ff */
[C---:B------:R-:W-:Y:S01]  /*6980*/  IMAD R39, R83.reuse, 0x11, RZ ;  /* 0x0000001153277824 */ /* 0x040fe200078e02ff */
[C---:B------:R-:W-:Y:S01]  /*6990*/  PRMT R219, R12.reuse, 0x7772, RZ ;  /* 0x000077720cdb7816 */ /* 0x040fe200000000ff */
[C---:B------:R-:W-:Y:S01]  /*69a0*/  IMAD R41, R83.reuse, 0x12, RZ ;  /* 0x0000001253297824 */ /* 0x040fe200078e02ff */
[C---:B------:R-:W-:Y:S01]  /*69b0*/  PRMT R223, R12.reuse, 0x7771, RZ ;  /* 0x000077710cdf7816 */ /* 0x040fe200000000ff */
[C---:B------:R-:W-:Y:S01]  /*69c0*/  IMAD R43, R83.reuse, 0x13, RZ ;  /* 0x00000013532b7824 */ /* 0x040fe200078e02ff */
[----:B------:R-:W-:Y:S01]  /*69d0*/  PRMT R233, R12, 0x7770, RZ ;  /* 0x000077700ce97816 */ /* 0x000fe200000000ff */
[----:B---3--:R-:W-:Y:S01]  /*69e0*/  IMAD R45, R83, 0x14, RZ ;  /* 0x00000014532d7824 */ /* 0x008fe200078e02ff */
[----:B------:R-:W-:Y:S01]  /*69f0*/  PRMT R145, R175, 0x7773, RZ ;  /* 0x00007773af917816 */ /* 0x000fe200000000ff */
[----:B------:R-:W-:Y:S01]  /*6a00*/  IMAD R47, R83, 0x15, RZ ;  /* 0x00000015532f7824 */ /* 0x000fe200078e02ff */
[----:B------:R-:W-:Y:S01]  /*6a10*/  PRMT R147, R175, 0x7772, RZ ;  /* 0x00007772af937816 */ /* 0x000fe200000000ff */
[C---:B------:R-:W-:Y:S01]  /*6a20*/  IMAD R49, R83.reuse, 0x16, RZ ;  /* 0x0000001653317824 */ /* 0x040fe200078e02ff */
[C---:B------:R-:W-:Y:S01]  /*6a30*/  PRMT R177, R172.reuse, 0x7772, RZ ;  /* 0x00007772acb17816 */ /* 0x040fe200000000ff */
[C---:B------:R-:W-:Y:S01]  /*6a40*/  IMAD R51, R83.reuse, 0x17, RZ ;  /* 0x0000001753337824 */ /* 0x040fe200078e02ff */
[----:B------:R-:W-:Y:S01]  /*6a50*/  PRMT R175, R172, 0x7773, RZ ;  /* 0x00007773acaf7816 */ /* 0x000fe200000000ff */
[C---:B------:R-:W-:Y:S01]  /*6a60*/  IMAD R53, R83.reuse, 0x18, RZ ;  /* 0x0000001853357824 */ /* 0x040fe200078e02ff */
[----:B------:R2:W-:Y:S01]  /*6a70*/  STSM.16.M88.4 [R8], R20 ;  /* 0x0000001408007844 */ /* 0x0005e20000000200 */
[C---:B------:R-:W-:Y:S01]  /*6a80*/  IMAD R55, R83.reuse, 0x19, RZ ;  /* 0x0000001953377824 */ /* 0x040fe200078e02ff */
[C---:B------:R-:W-:Y:S01]  /*6a90*/  PRMT R157, R174.reuse, 0x7772, RZ ;  /* 0x00007772ae9d7816 */ /* 0x040fe200000000ff */
[C---:B------:R-:W-:Y:S01]  /*6aa0*/  IMAD R57, R83.reuse, 0x1a, RZ ;  /* 0x0000001a53397824 */ /* 0x040fe200078e02ff */
[----:B------:R-:W-:Y:S01]  /*6ab0*/  PRMT R155, R174, 0x7773, RZ ;  /* 0x00007773ae9b7816 */ /* 0x000fe200000000ff */
[C---:B------:R-:W-:Y:S01]  /*6ac0*/  IMAD R59, R83.reuse, 0x1b, RZ ;  /* 0x0000001b533b7824 */ /* 0x040fe200078e02ff */
[----:B------:R-:W-:Y:S01]  /*6ad0*/  FSEL R116, R116, -INF , P1 ;  /* 0xff80000074747808 */ /* 0x000fe20000800000 */
[----:B------:R-:W-:-:S02]  /*6ae0*/  IMAD R61, R83, 0x1c, RZ ;  /* 0x0000001c533d7824 */ /* 0x000fc400078e02ff */
[C---:B------:R-:W-:Y:S02]  /*6af0*/  IMAD R63, R83.reuse, 0x1d, RZ ;  /* 0x0000001d533f7824 */ /* 0x040fe400078e02ff */
[----:B------:R-:W-:Y:S01]  /*6b00*/  IMAD R65, R83, 0x1e, RZ ;  /* 0x0000001e53417824 */ /* 0x000fe200078e02ff */
[----:B0-----:R-:W-:Y:S01]  /*6b10*/  PRMT R183, R7, 0x7773, RZ ;  /* 0x0000777307b77816 */ /* 0x001fe200000000ff */
[----:B------:R-:W-:Y:S01]  /*6b20*/  IMAD R67, R83, 0x1f, RZ ;  /* 0x0000001f53437824 */ /* 0x000fe200078e02ff */
[----:B------:R-:W-:Y:S01]  /*6b30*/  PRMT R185, R7, 0x7772, RZ ;  /* 0x0000777207b97816 */ /* 0x000fe200000000ff */
[----:B------:R-:W-:Y:S01]  /*6b40*/  IMAD.SHL.U32 R69, R83, 0x20, RZ ;  /* 0x0000002053457824 */ /* 0x000fe200078e00ff */
[----:B--2---:R-:W-:Y:S01]  /*6b50*/  IADD3 R8, P4, P5, R9, UR4, R10 ;  /* 0x0000000409087c10 */ /* 0x004fe2000fd9e00a */
[C---:B------:R-:W-:Y:S01]  /*6b60*/  IMAD.SHL.U32 R21, R83.reuse, 0x8, RZ ;  /* 0x0000000853157824 */ /* 0x040fe200078e00ff */
[----:B------:R-:W-:Y:S01]  /*6b70*/  SHF.R.S32.HI R10, RZ, 0x1f, R9 ;  /* 0x0000001fff0a7819 */ /* 0x000fe20000011409 */
[----:B------:R-:W-:Y:S01]  /*6b80*/  IMAD R23, R83, 0x9, RZ ;  /* 0x0000000953177824 */ /* 0x000fe200078e02ff */
[----:B------:R-:W-:Y:S01]  /*6b90*/  PRMT R187, R7, 0x7771, RZ ;  /* 0x0000777107bb7816 */ /* 0x000fe200000000ff */
[----:B------:R-:W-:Y:S01]  /*6ba0*/  IMAD R71, R83, 0x21, RZ ;  /* 0x0000002153477824 */ /* 0x000fe200078e02ff */
[----:B------:R-:W-:Y:S01]  /*6bb0*/  PRMT R197, R7, 0x7770, RZ ;  /* 0x0000777007c57816 */ /* 0x000fe200000000ff */
[C---:B------:R-:W-:Y:S01]  /*6bc0*/  IMAD.SHL.U32 R7, R83.reuse, 0x2, RZ ;  /* 0x0000000253077824 */ /* 0x040fe200078e00ff */
[----:B------:R-:W-:Y:S01]  /*6bd0*/  IADD3.X R9, R10, UR5, R11, P4, P5 ;  /* 0x000000050a097c10 */ /* 0x000fe2000a7ea40b */
[C---:B------:R-:W-:Y:S01]  /*6be0*/  IMAD R11, R83.reuse, 0x3, RZ ;  /* 0x00000003530b7824 */ /* 0x040fe200078e02ff */
[C---:B------:R-:W-:Y:S01]  /*6bf0*/  PRMT R225, R4.reuse, 0x7773, RZ ;  /* 0x0000777304e17816 */ /* 0x040fe200000000ff */
[C---:B------:R-:W-:Y:S01]  /*6c00*/  IMAD R73, R83.reuse, 0x22, RZ ;  /* 0x0000002253497824 */ /* 0x040fe200078e02ff */
[C---:B------:R-:W-:Y:S01]  /*6c10*/  PRMT R227, R4.reuse, 0x7772, RZ ;  /* 0x0000777204e37816 */ /* 0x040fe200000000ff */
[C---:B------:R-:W-:Y:S01]  /*6c20*/  IMAD R75, R83.reuse, 0x23, RZ ;  /* 0x00000023534b7824 */ /* 0x040fe200078e02ff */
[C---:B------:R-:W-:Y:S01]  /*6c30*/  PRMT R231, R4.reuse, 0x7771, RZ ;  /* 0x0000777104e77816 */ /* 0x040fe200000000ff */
[C---:B------:R-:W-:Y:S01]  /*6c40*/  IMAD R77, R83.reuse, 0x24, RZ ;  /* 0x00000024534d7824 */ /* 0x040fe200078e02ff */
[----:B------:R-:W-:Y:S01]  /*6c50*/  PRMT R235, R4, 0x7770, RZ ;  /* 0x0000777004eb7816 */ /* 0x000fe200000000ff */
        /* <DEDUP_REMOVED lines=9> */
[----:B------:R-:W-:Y:S01]  /*6cf0*/  IADD3 R4, P4, R8, R83, RZ ;  /* 0x0000005308047210 */ /* 0x000fe20007f9e0ff */
[----:B------:R-:W-:Y:S01]  /*6d00*/  IMAD R243, R83, 0x2a, RZ ;  /* 0x0000002a53f37824 */ /* 0x000fe200078e02ff */
[-C--:B------:R-:W-:Y:S01]  /*6d10*/  IADD3 R6, P5, R7, R8.reuse, RZ ;  /* 0x0000000807067210 */ /* 0x080fe20007fbe0ff */
[----:B------:R-:W-:Y:S01]  /*6d20*/  IMAD R245, R83, 0x2b, RZ ;  /* 0x0000002b53f57824 */ /* 0x000fe200078e02ff */
[-C--:B------:R-:W-:Y:S01]  /*6d30*/  IADD3 R82, P6, R11, R8.reuse, RZ ;  /* 0x000000080b527210 */ /* 0x080fe20007fde0ff */
        /* <DEDUP_REMOVED lines=8> */
[C---:B------:R-:W-:Y:S01]  /*6dc0*/  IMAD R56, R83.reuse, 0x30, RZ ;  /* 0x0000003053387824 */ /* 0x040fe200078e02ff */
[CC--:B------:R-:W-:Y:S01]  /*6dd0*/  LEA.HI.X.SX32 R5, R83.reuse, R9.reuse, 0x1, P4 ;  /* 0x0000000953057211 */ /* 0x0c0fe200020f0eff */
        /* <DEDUP_REMOVED lines=26> */
[C---:B------:R-:W-:Y:S01]  /*6f80*/  IMAD R144, R83.reuse, 0x3e, RZ ;  /* 0x0000003e53907824 */ /* 0x040fe200078e02ff */
[----:B------:R-:W-:Y:S01]  /*6f90*/  BAR.SYNC.DEFER_BLOCKING 0x0 ;  /* 0x0000000000007b1d */ /* 0x000fe20000010000 */
[----:B------:R-:W-:Y:S01]  /*6fa0*/  IMAD R146, R83, 0x3f, RZ ;  /* 0x0000003f53927824 */ /* 0x000fe200078e02ff */
[----:B------:R-:W-:Y:S01]  /*6fb0*/  LEA.HI.X.SX32 R83, R11, R9, 0x1, P6 ;  /* 0x000000090b537211 */ /* 0x000fe200030f0eff */
[----:B------:R-:W-:Y:S01]  /*6fc0*/  FFMA R116, R116, 0.69314718246459960938, R97 ;  /* 0x3f31721874747823 */ /* 0x000fe20000000061 */
[----:B------:R-:W-:-:S02]  /*6fd0*/  IADD3 R88, P6, R17, R8, RZ ;  /* 0x0000000811587210 */ /* 0x000fc40007fde0ff */
[-C--:B------:R-:W-:Y:S01]  /*6fe0*/  IADD3 R106, P4, R31, R8.reuse, RZ ;  /* 0x000000081f6a7210 */ /* 0x080fe20007f9e0ff */
[----:B------:R-:W-:Y:S01]  /*6ff0*/  ULDC UR4, c[0x0][0x27c] ;  /* 0x00009f0000047ab9 */ /* 0x000fe20000000800 */
[-C--:B------:R-:W-:Y:S01]  /*7000*/  LEA.HI.X.SX32 R89, R17, R9.reuse, 0x1, P6 ;  /* 0x0000000911597211 */ /* 0x080fe200030f0eff */
[----:B------:R-:W-:Y:S01]  /*7010*/  UIMAD UR4, UR18, UR4, URZ ;  /* 0x00000004120472a4 */ /* 0x000fe2000f8e023f */
[-C--:B------:R-:W-:Y:S02]  /*7020*/  IADD3 R94, P6, R23, R8.reuse, RZ ;  /* 0x00000008175e7210 */ /* 0x080fe40007fde0ff */
[-C--:B------:R-:W-:Y:S01]  /*7030*/  IADD3 R108, P5, R33, R8.reuse, RZ ;  /* 0x00000008216c7210 */ /* 0x080fe20007fbe0ff */
[----:B------:R-:W-:Y:S01]  /*7040*/  USHF.L.U32 UR6, UR4, 0x2, URZ ;  /* 0x0000000204067899 */ /* 0x000fe2000800063f */
[----:B------:R-:W-:Y:S01]  /*7050*/  LEA.HI.X.SX32 R95, R23, R9, 0x1, P6 ;  /* 0x00000009175f7211 */ /* 0x000fe200030f0eff */
[----:B------:R-:W-:Y:S01]  /*7060*/  UIMAD.WIDE UR4, UR4, 0x4, URZ ;  /* 0x00000004040478a5 */ /* 0x000fe2000f8e023f */
[----:B------:R-:W-:-:S02]  /*7070*/  IADD3 R104, P6, R29, R8, RZ ;  /* 0x000000081d687210 */ /* 0x000fc40007fde0ff */
[-C--:B------:R-:W-:Y:S02]  /*7080*/  LEA.HI.X.SX32 R107, R31, R9.reuse, 0x1, P4 ;  /* 0x000000091f6b7211 */ /* 0x080fe400020f0eff */
[-C--:B------:R-:W-:Y:S02]  /*7090*/  LEA.HI.X.SX32 R105, R29, R9.reuse, 0x1, P6 ;  /* 0x000000091d697211 */ /* 0x080fe400030f0eff */
[-C--:B------:R-:W-:Y:S02]  /*70a0*/  IADD3 R112, P6, R35, R8.reuse, RZ ;  /* 0x0000000823707210 */ /* 0x080fe40007fde0ff */
[-C--:B------:R-:W-:Y:S01]  /*70b0*/  LEA.HI.X.SX32 R109, R33, R9.reuse, 0x1, P5 ;  /* 0x00000009216d7211 */ /* 0x080fe200028f0eff */
[----:B------:R-:W-:Y:S01]  /*70c0*/  STG.E.U8 desc[UR20][R8.64], R179 ;  /* 0x000000b308007986 */ /* 0x000fe2000c101114 */
[----:B------:R-:W-:Y:S02]  /*70d0*/  LEA.HI.X.SX32 R113, R35, R9, 0x1, P6 ;  /* 0x0000000923717211 */ /* 0x000fe400030f0eff */
[-C--:B------:R-:W-:Y:S01]  /*70e0*/  IADD3 R114, P4, R37, R8.reuse, RZ ;  /* 0x0000000825727210 */ /* 0x080fe20007f9e0ff */
[----:B------:R-:W-:Y:S01]  /*70f0*/  STG.E.U8 desc[UR20][R4.64], R171 ;  /* 0x000000ab04007986 */ /* 0x000fe2000c101114 */
[----:B------:R-:W-:-:S02]  /*7100*/  IADD3 R118, P5, R39, R8, RZ ;  /* 0x0000000827767210 */ /* 0x000fc40007fbe0ff */
[-C--:B------:R-:W-:Y:S01]  /*7110*/  IADD3 R122, P6, R41, R8.reuse, RZ ;  /* 0x00000008297a7210 */ /* 0x080fe20007fde0ff */
[----:B------:R-:W-:Y:S01]  /*7120*/  STG.E.U8 desc[UR20][R6.64], R173 ;  /* 0x000000ad06007986 */ /* 0x000fe2000c101114 */
[-C--:B------:R-:W-:Y:S02]  /*7130*/  LEA.HI.X.SX32 R115, R37, R9.reuse, 0x1, P4 ;  /* 0x0000000925737211 */ /* 0x080fe400020f0eff */
[-C--:B------:R-:W-:Y:S01]  /*7140*/  LEA.HI.X.SX32 R119, R39, R9.reuse, 0x1, P5 ;  /* 0x0000000927777211 */ /* 0x080fe200028f0eff */
[----:B------:R-:W-:Y:S01]  /*7150*/  STG.E.U8 desc[UR20][R82.64], R163 ;  /* 0x000000a352007986 */ /* 0x000fe2000c101114 */
[----:B------:R-:W-:Y:S02]  /*7160*/  LEA.HI.X.SX32 R123, R41, R9, 0x1, P6 ;  /* 0x00000009297b7211 */ /* 0x000fe400030f0eff */
[-C--:B------:R-:W-:Y:S01]  /*7170*/  IADD3 R124, P4, R43, R8.reuse, RZ ;  /* 0x000000082b7c7210 */ /* 0x080fe20007f9e0ff */
[----:B------:R-:W0:Y:S01]  /*7180*/  LDS.128 R4, [R117] ;  /* 0x0000000075047984 */ /* 0x000e220000000c00 */
        /* <DEDUP_REMOVED lines=110> */
[----:B------:R0:W-:Y:S01]  /*7870*/  STG.E.U8 desc[UR20][R34.64], R227 ;  /* 0x000000e322007986 */ /* 0x0001e2000c101114 */
        /* <DEDUP_REMOVED lines=16> */
[----:B------:R-:W-:Y:S01]  /*7980*/  IADD3 R80, P6, R146, R8, RZ ;  /* 0x0000000892507210 */ /* 0x000fe20007fde0ff */
[----:B------:R-:W-:Y:S01]  /*7990*/  STG.E.U8 desc[UR20][R46.64], R185 ;  /* 0x000000b92e007986 */ /* 0x000fe2000c101114 */
[C---:B0-----:R-:W-:Y:S01]  /*79a0*/  PRMT R35, R4.reuse, 0x7770, RZ ;  /* 0x0000777004237816 */ /* 0x041fe200000000ff */
[----:B------:R-:W-:Y:S01]  /*79b0*/  IMAD.SHL.U32 R8, R3, 0x2, RZ ;  /* 0x0000000203087824 */ /* 0x000fe200078e00ff */
[----:B------:R-:W-:Y:S01]  /*79c0*/  PRMT R33, R4, 0x7771, RZ ;  /* 0x0000777104217816 */ /* 0x000fe200000000ff */
[----:B------:R-:W-:Y:S01]  /*79d0*/  STG.E.U8 desc[UR20][R48.64], R183 ;  /* 0x000000b730007986 */ /* 0x000fe2000c101114 */
[C---:B------:R-:W-:Y:S02]  /*79e0*/  PRMT R31, R5.reuse, 0x7770, RZ ;  /* 0x00007770051f7816 */ /* 0x040fe400000000ff */
[C---:B------:R-:W-:Y:S01]  /*79f0*/  PRMT R17, R5.reuse, 0x7773, RZ ;  /* 0x0000777305117816 */ /* 0x040fe200000000ff */
[----:B------:R-:W-:Y:S01]  /*7a00*/  STG.E.U8 desc[UR20][R50.64], R35 ;  /* 0x0000002332007986 */ /* 0x000fe2000c101114 */
[----:B------:R-:W-:-:S02]  /*7a10*/  PRMT R19, R5, 0x7772, RZ ;  /* 0x0000777205137816 */ /* 0x000fc400000000ff */
[----:B------:R-:W-:Y:S01]  /*7a20*/  PRMT R29, R5, 0x7771, RZ ;  /* 0x00007771051d7816 */ /* 0x000fe200000000ff */
[----:B------:R-:W-:Y:S01]  /*7a30*/  STG.E.U8 desc[UR20][R52.64], R33 ;  /* 0x0000002134007986 */ /* 0x000fe2000c101114 */
[-C--:B------:R-:W-:Y:S02]  /*7a40*/  LEA.HI.X.SX32 R77, R142, R9.reuse, 0x1, P4 ;  /* 0x000000098e4d7211 */ /* 0x080fe400020f0eff */
[-C--:B------:R-:W-:Y:S01]  /*7a50*/  LEA.HI.X.SX32 R79, R144, R9.reuse, 0x1, P5 ;  /* 0x00000009904f7211 */ /* 0x080fe200028f0eff */
[----:B------:R-:W-:Y:S01]  /*7a60*/  STG.E.U8 desc[UR20][R54.64], R31 ;  /* 0x0000001f36007986 */ /* 0x000fe2000c101114 */
[----:B------:R-:W-:Y:S02]  /*7a70*/  LEA.HI.X.SX32 R81, R146, R9, 0x1, P6 ;  /* 0x0000000992517211 */ /* 0x000fe400030f0eff */
[C---:B------:R-:W-:Y:S01]  /*7a80*/  PRMT R5, R6.reuse, 0x7770, RZ ;  /* 0x0000777006057816 */ /* 0x040fe200000000ff */
[----:B------:R-:W-:Y:S01]  /*7a90*/  STG.E.U8 desc[UR20][R56.64], R29 ;  /* 0x0000001d38007986 */ /* 0x000fe2000c101114 */
[----:B------:R-:W-:-:S02]  /*7aa0*/  PRMT R27, R6, 0x7771, RZ ;  /* 0x00007771061b7816 */ /* 0x000fc400000000ff */
[C---:B------:R-:W-:Y:S01]  /*7ab0*/  PRMT R9, R7.reuse, 0x7773, RZ ;  /* 0x0000777307097816 */ /* 0x040fe200000000ff */
[----:B------:R0:W-:Y:S01]  /*7ac0*/  STG.E.U8 desc[UR20][R58.64], R5 ;  /* 0x000000053a007986 */ /* 0x0001e2000c101114 */
[C---:B------:R-:W-:Y:S02]  /*7ad0*/  PRMT R11, R7.reuse, 0x7772, RZ ;  /* 0x00007772070b7816 */ /* 0x040fe400000000ff */
[C---:B------:R-:W-:Y:S01]  /*7ae0*/  PRMT R25, R7.reuse, 0x7771, RZ ;  /* 0x0000777107197816 */ /* 0x040fe200000000ff */
[----:B------:R-:W-:Y:S01]  /*7af0*/  STG.E.U8 desc[UR20][R60.64], R27 ;  /* 0x0000001b3c007986 */ /* 0x000fe2000c101114 */
[----:B------:R-:W-:Y:S02]  /*7b00*/  PRMT R7, R7, 0x7770, RZ ;  /* 0x0000777007077816 */ /* 0x000fe400000000ff */
[C---:B------:R-:W-:Y:S02]  /*7b10*/  PRMT R23, R4.reuse, 0x7772, RZ ;  /* 0x0000777204177816 */ /* 0x040fe400000000ff */
[----:B------:R-:W-:Y:S01]  /*7b20*/  PRMT R21, R4, 0x7773, RZ ;  /* 0x0000777304157816 */ /* 0x000fe200000000ff */
[----:B------:R1:W-:Y:S01]  /*7b30*/  STG.E.U8 desc[UR20][R62.64], R7 ;  /* 0x000000073e007986 */ /* 0x0003e2000c101114 */
[----:B------:R-:W-:-:S02]  /*7b40*/  PRMT R15, R6, 0x7772, RZ ;  /* 0x00007772060f7816 */ /* 0x000fc400000000ff */
[----:B------:R-:W-:Y:S01]  /*7b50*/  PRMT R13, R6, 0x7773, RZ ;  /* 0x00007773060d7816 */ /* 0x000fe200000000ff */
[----:B------:R-:W-:Y:S01]  /*7b60*/  STG.E.U8 desc[UR20][R64.64], R25 ;  /* 0x0000001940007986 */ /* 0x000fe2000c101114 */
[----:B0-----:R-:W-:Y:S02]  /*7b70*/  FSEL R5, R110, -INF , P3 ;  /* 0xff8000006e057808 */ /* 0x001fe40001800000 */
[----:B------:R-:W-:Y:S01]  /*7b80*/  FSEL R4, R111, -INF , P2 ;  /* 0xff8000006f047808 */ /* 0x000fe20001000000 */
[----:B------:R-:W-:Y:S01]  /*7b90*/  STG.E.U8 desc[UR20][R66.64], R23 ;  /* 0x0000001742007986 */ /* 0x000fe2000c101114 */
[----:B------:R-:W-:Y:S01]  /*7ba0*/  FSEL R3, R120, -INF , P0 ;  /* 0xff80000078037808 */ /* 0x000fe20000000000 */
[----:B------:R-:W-:Y:S01]  /*7bb0*/  FFMA R6, R5, 0.69314718246459960938, R96 ;  /* 0x3f31721805067823 */ /* 0x000fe20000000060 */
[----:B------:R-:W-:Y:S01]  /*7bc0*/  LOP3.LUT R5, R8, 0xf8, RZ, 0xc0, !PT ;  /* 0x000000f808057812 */ /* 0x000fe200078ec0ff */
[----:B------:R-:W-:Y:S01]  /*7bd0*/  STG.E.U8 desc[UR20][R68.64], R21 ;  /* 0x0000001544007986 */ /* 0x000fe2000c101114 */
[----:B-1----:R-:W-:Y:S01]  /*7be0*/  FFMA R7, R4, 0.69314718246459960938, R99 ;  /* 0x3f31721804077823 */ /* 0x002fe20000000063 */
[----:B------:R-:W-:Y:S01]  /*7bf0*/  FFMA R117, R3, 0.69314718246459960938, R98 ;  /* 0x3f31721803757823 */ /* 0x000fe20000000062 */
[C---:B------:R-:W-:Y:S01]  /*7c00*/  IMAD.SHL.U32 R3, R2.reuse, 0x4, RZ ;  /* 0x0000000402037824 */ /* 0x040fe200078e00ff */
[----:B------:R-:W-:Y:S01]  /*7c10*/  STG.E.U8 desc[UR20][R70.64], R19 ;  /* 0x0000001346007986 */ /* 0x000fe2000c101114 */
[----:B------:R-:W-:-:S03]  /*7c20*/  IMAD.HI R4, R2, 0x4, RZ ;  /* 0x0000000402047827 */ /* 0x000fc600078e02ff */
[----:B------:R-:W-:Y:S04]  /*7c30*/  STG.E.U8 desc[UR20][R72.64], R17 ;  /* 0x0000001148007986 */ /* 0x000fe8000c101114 */
[----:B------:R-:W-:Y:S04]  /*7c40*/  STG.E.U8 desc[UR20][R74.64], R15 ;  /* 0x0000000f4a007986 */ /* 0x000fe8000c101114 */
[----:B------:R0:W-:Y:S04]  /*7c50*/  STG.E.U8 desc[UR20][R76.64], R13 ;  /* 0x0000000d4c007986 */ /* 0x0001e8000c101114 */
[----:B------:R-:W-:Y:S04]  /*7c60*/  STG.E.U8 desc[UR20][R78.64], R11 ;  /* 0x0000000b4e007986 */ /* 0x000fe8000c101114 */
[----:B------:R-:W-:Y:S01]  /*7c70*/  STG.E.U8 desc[UR20][R80.64], R9 ;  /* 0x0000000950007986 */ /* 0x000fe2000c101114 */
[----:B------:R-:W-:Y:S08]  /*7c80*/  BAR.SYNC.DEFER_BLOCKING 0x0 ;  /* 0x0000000000007b1d */ /* 0x000ff00000010000 */
[----:B0-----:R-:W0:Y:S01]  /*7c90*/  LDC.64 R12, c[0x0][0x230] ;  /* 0x00008c00ff0c7b82 */ /* 0x001e220000000a00 */
[----:B------:R-:W-:Y:S04]  /*7ca0*/  STS.64 [R5+UR16], R6 ;  /* 0x0000000605007988 */ /* 0x000fe80008000a10 */
[----:B------:R-:W-:Y:S03]  /*7cb0*/  STS.64 [R5+UR16+0x100], R116 ;  /* 0x0001007405007988 */ /* 0x000fe60008000a10 */
[----:B------:R-:W-:Y:S01]  /*7cc0*/  BAR.SYNC.DEFER_BLOCKING 0x0 ;  /* 0x0000000000007b1d */ /* 0x000fe20000010000 */
[----:B0-----:R-:W-:-:S04]  /*7cd0*/  IADD3 R2, P0, P1, R3, UR6, R12 ;  /* 0x0000000603027c10 */ /* 0x001fc8000f91e00c */
[----:B------:R-:W-:Y:S01]  /*7ce0*/  IADD3.X R3, R4, UR5, R13, P0, P1 ;  /* 0x0000000504037c10 */ /* 0x000fe200087e240d */
[----:B------:R-:W0:Y:S04]  /*7cf0*/  LDS R11, [R0] ;  /* 0x00000000000b7984 */ /* 0x000e280000000800 */
[----:B0-----:R-:W-:Y:S01]  /*7d00*/  STG.E desc[UR20][R2.64], R11 ;  /* 0x0000000b02007986 */ /* 0x001fe2000c101914 */
[----:B------:R-:W-:Y:S05]  /*7d10*/  EXIT ;  /* 0x000000000000794d */ /* 0x000fea0003800000 */
.L_x_2:
[----:B------:R-:W-:-:S00]  /*7d20*/  BRA `(.L_x_2) ;  /* 0xfffffffc00fc7947 */ /* 0x000fc0000383ffff */
[----:B------:R-:W-:-:S00]  /*7d30*/  NOP ;  /* 0x0000000000007918 */ /* 0x000fc00000000000 */
        /* <DEDUP_REMOVED lines=12> */
.L_x_3:


//--------------------- .nv.global.init           --------------------------
	.section	.nv.global.init,"aw",@progbits
.nv.global.init:
	.type		_$_str,@object
	.size		_$_str,(.L_0 - _$_str)
_$_str:
        /*0000*/ 	.byte	0x5f, 0x5f, 0x43, 0x55, 0x44, 0x41, 0x5f, 0x46, 0x54, 0x5a, 0x00
.L_0:


//--------------------- .nv.shared.attn_fwd       --------------------------
	.section	.nv.shared.attn_fwd,"aw",@nobits
	.sectionflags	@""
	.align	16
	.zero		1024


//--------------------- .nv.shared.reserved.0     --------------------------
	.section	.nv.shared.reserved.0,"aw",@nobits
	.weak		__nv_reservedSMEM_offset_0_alias
	.size		__nv_reservedSMEM_offset_0_alias, 0, 0
	.other		__nv_reservedSMEM_offset_0_alias,@"STO_CUDA_RESERVED_SHARED STV_DEFAULT"
__nv_reservedSMEM_offset_0_alias:
	.zero		0


//--------------------- .nv.constant0.attn_fwd    --------------------------
	.section	.nv.constant0.attn_fwd,"a",@progbits
	.sectionflags	@""
	.align	4
.nv.constant0.attn_fwd:
	.zero		664


//--------------------- SYMBOLS --------------------------

	.type		.nv.reservedSmem.offset0,@object
	.size		.nv.reservedSmem.offset0,0x4
